// auto-generated by cutlass_sweep.gemm — config: {"arch": "sm_100", "cluster_m": 1, "cluster_n": 2, "dtype": "bf16", "stages": 3, "tile_k": 32, "tile_m": 64, "tile_n": 64}
#include "cutlass/cutlass.h"
#include "cutlass/gemm/collective/collective_builder.hpp"
#include "cutlass/gemm/device/gemm_universal_adapter.h"
#include "cutlass/gemm/kernel/gemm_universal.hpp"
#include "cutlass/epilogue/collective/collective_builder.hpp"

using ElemA = cutlass::bfloat16_t;
using ElemB = cutlass::bfloat16_t;
using ElemCD = cutlass::bfloat16_t;
using Acc  = float;
using TileShape    = cute::Shape<cute::_64, cute::_64, cute::_32>;
using ClusterShape = cute::Shape<cute::_1, cute::_2, cute::_1>;

using CollectiveEpilogue = typename cutlass::epilogue::collective::CollectiveBuilder<
    cutlass::arch::Sm100, cutlass::arch::OpClassTensorOp,
    TileShape, ClusterShape,
    cutlass::epilogue::collective::EpilogueTileAuto,
    Acc, Acc,
    ElemCD, cutlass::layout::RowMajor, 128 / cutlass::sizeof_bits<ElemCD>::value,
    ElemCD, cutlass::layout::RowMajor, 128 / cutlass::sizeof_bits<ElemCD>::value,
    cutlass::epilogue::collective::EpilogueScheduleAuto
  >::CollectiveOp;

using CollectiveMainloop = typename cutlass::gemm::collective::CollectiveBuilder<
    cutlass::arch::Sm100, cutlass::arch::OpClassTensorOp,
    ElemA, cutlass::layout::RowMajor, 128 / cutlass::sizeof_bits<ElemA>::value,
    ElemB, cutlass::layout::ColumnMajor, 128 / cutlass::sizeof_bits<ElemB>::value,
    Acc,
    TileShape, ClusterShape,
    cutlass::gemm::collective::StageCount<3>,
    cutlass::gemm::collective::KernelScheduleAuto
  >::CollectiveOp;

using GemmKernel = cutlass::gemm::kernel::GemmUniversal<
    cute::Shape<int,int,int,int>,
    CollectiveMainloop,
    CollectiveEpilogue
>;
using Gemm = cutlass::gemm::device::GemmUniversalAdapter<GemmKernel>;

// Force the device kernel symbol into the cubin without needing a host main.
auto* _anchor = &cutlass::device_kernel<GemmKernel>;


// ===== COMPILED SASS (sm_100a) =====

	.target	sm_100a

	.elftype	@"ET_EXEC"


//--------------------- .note.nv.tkinfo           --------------------------
	.section	.note.nv.tkinfo,"",@"SHT_NOTE"
	.sectionflags	@"SHF_NOTE_NV_TKINFO"
	.tkinfo
        /*0018*/ 	.word	0x00000002
        /*0030*/ 	.string	""
        /*0030*/ 	.string	"ptxas"
        /*0030*/ 	.string	"Cuda compilation tools, release 13.0, V13.0.88"
        /*0030*/ 	.string	"Build cuda_13.0.r13.0/compiler.36424714_0"
        /*0030*/ 	.string	"-arch sm_100a -m 64 "



//--------------------- .note.nv.cuinfo           --------------------------
	.section	.note.nv.cuinfo,"",@"SHT_NOTE"
	.sectionflags	@"SHF_NOTE_NV_CUINFO"
        /*0018*/ 	.short	0x0002
        /*001a*/ 	.short	0x0064
        /*001c*/ 	.short	0x0082
	.zero		2


//--------------------- .nv.info                  --------------------------
	.section	.nv.info,"",@"SHT_CUDA_INFO"
	.align	4


	//----- nvinfo : EIATTR_REGCOUNT
	.align		4
        /*0000*/ 	.byte	0x04, 0x2f
        /*0002*/ 	.short	(.L_19 - .L_18)
	.align		4
.L_18:
        /*0004*/ 	.word	index@(_ZN7cutlass13device_kernelINS_4gemm6kernel13GemmUniversalIN4cute5tupleIJiiiiEEENS1_10collective13CollectiveMmaINS1_35MainloopSm100TmaUmmaWarpSpecializedILi3ELi2ELi4ENS5_IJNS4_1CILi1EEENSA_ILi2EEESB_EEEEENS5_IJNSA_ILi64EEESF_NSA_ILi32EEEEEENS_10bfloat16_tENS5_IJlSB_lEEESI_SJ_NS4_8TiledMMAINS4_8MMA_AtomIJNS4_20SM100_MMA_F16BF16_SSISI_SI_fLi64ELi64ELNS4_4UMMA5MajorE0ELSO_0ELNSN_7ScaleInE0ELSP_0EEEEEENS4_6LayoutINS5_IJSB_SB_SB_EEENS5_IJNSA_ILi0EEESU_SU_EEEEENS5_IJNS4_10UnderscoreESX_SX_EEEEENS4_23SM90_TMA_LOAD_MULTICASTENS4_14ComposedLayoutINS4_7SwizzleILi2ELi4ELi3EEENS4_18smem_ptr_flag_bitsILi16EEENSS_INS5_IJNSA_ILi8EEESG_EEENS5_IJSG_SB_EEEEEEEvNS4_8identityENS4_13SM90_TMA_LOADES1A_vS1B_EENS_8epilogue10collective18CollectiveEpilogueINS1E_23Sm100TmaWarpSpecializedILi3ELi2ELi16ELb1ELb0EEEJSH_NS5_IJNSS_ISF_SB_EENSS_ISG_SB_EEEEESI_SJ_SI_SJ_NS1E_6fusion15FusionCallbacksIS1I_NS1M_17LinearCombinationISI_fSI_fLNS_15FloatRoundStyleE2EEESH_S1L_JEEENS4_5SM1004TMEM4LOAD26SM100_TMEM_LOAD_16dp256b4xES1C_S1A_NS4_17SM75_U32x4_LDSM_NENS4_14SM90_TMA_STOREES1A_NS4_17SM90_U32x4_STSM_NENS4_39AutoVectorizingCopyWithAssumedAlignmentILi128EEEEEEvvEEEEvNT_6ParamsE)
        /*0008*/ 	.word	0x00000045


	//----- nvinfo : EIATTR_FRAME_SIZE
	.align		4
.L_19:
        /*000c*/ 	.byte	0x04, 0x11
        /*000e*/ 	.short	(.L_21 - .L_20)
	.align		4
.L_20:
        /*0010*/ 	.word	index@($__internal_2_$__cuda_sm10x_tcgen05_guardrail_trap_unallocated_columns_being_dealloced)
        /*0014*/ 	.word	0x00000000


	//----- nvinfo : EIATTR_FRAME_SIZE
	.align		4
.L_21:
        /*0018*/ 	.byte	0x04, 0x11
        /*001a*/ 	.short	(.L_23 - .L_22)
	.align		4
.L_22:
        /*001c*/ 	.word	index@($__internal_1_$__cuda_sm10x_tcgen05_guardrail_trap_phase_invalid_during_alloc)
        /*0020*/ 	.word	0x00000000


	//----- nvinfo : EIATTR_FRAME_SIZE
	.align		4
.L_23:
        /*0024*/ 	.byte	0x04, 0x11
        /*0026*/ 	.short	(.L_25 - .L_24)
	.align		4
.L_24:
        /*0028*/ 	.word	index@($__internal_0_$__cuda_sm10x_tcgen05_guardrail_trap_col_being_dealloced_not_returned_by_alloc)
        /*002c*/ 	.word	0x00000000


	//----- nvinfo : EIATTR_FRAME_SIZE
	.align		4
.L_25:
        /*0030*/ 	.byte	0x04, 0x11
        /*0032*/ 	.short	(.L_27 - .L_26)
	.align		4
.L_26:
        /*0034*/ 	.word	index@(_ZN7cutlass13device_kernelINS_4gemm6kernel13GemmUniversalIN4cute5tupleIJiiiiEEENS1_10collective13CollectiveMmaINS1_35MainloopSm100TmaUmmaWarpSpecializedILi3ELi2ELi4ENS5_IJNS4_1CILi1EEENSA_ILi2EEESB_EEEEENS5_IJNSA_ILi64EEESF_NSA_ILi32EEEEEENS_10bfloat16_tENS5_IJlSB_lEEESI_SJ_NS4_8TiledMMAINS4_8MMA_AtomIJNS4_20SM100_MMA_F16BF16_SSISI_SI_fLi64ELi64ELNS4_4UMMA5MajorE0ELSO_0ELNSN_7ScaleInE0ELSP_0EEEEEENS4_6LayoutINS5_IJSB_SB_SB_EEENS5_IJNSA_ILi0EEESU_SU_EEEEENS5_IJNS4_10UnderscoreESX_SX_EEEEENS4_23SM90_TMA_LOAD_MULTICASTENS4_14ComposedLayoutINS4_7SwizzleILi2ELi4ELi3EEENS4_18smem_ptr_flag_bitsILi16EEENSS_INS5_IJNSA_ILi8EEESG_EEENS5_IJSG_SB_EEEEEEEvNS4_8identityENS4_13SM90_TMA_LOADES1A_vS1B_EENS_8epilogue10collective18CollectiveEpilogueINS1E_23Sm100TmaWarpSpecializedILi3ELi2ELi16ELb1ELb0EEEJSH_NS5_IJNSS_ISF_SB_EENSS_ISG_SB_EEEEESI_SJ_SI_SJ_NS1E_6fusion15FusionCallbacksIS1I_NS1M_17LinearCombinationISI_fSI_fLNS_15FloatRoundStyleE2EEESH_S1L_JEEENS4_5SM1004TMEM4LOAD26SM100_TMEM_LOAD_16dp256b4xES1C_S1A_NS4_17SM75_U32x4_LDSM_NENS4_14SM90_TMA_STOREES1A_NS4_17SM90_U32x4_STSM_NENS4_39AutoVectorizingCopyWithAssumedAlignmentILi128EEEEEEvvEEEEvNT_6ParamsE)
        /*0038*/ 	.word	0x00000000


	//----- nvinfo : EIATTR_MIN_STACK_SIZE
	.align		4
.L_27:
        /*003c*/ 	.byte	0x04, 0x12
        /*003e*/ 	.short	(.L_29 - .L_28)
	.align		4
.L_28:
        /*0040*/ 	.word	index@(_ZN7cutlass13device_kernelINS_4gemm6kernel13GemmUniversalIN4cute5tupleIJiiiiEEENS1_10collective13CollectiveMmaINS1_35MainloopSm100TmaUmmaWarpSpecializedILi3ELi2ELi4ENS5_IJNS4_1CILi1EEENSA_ILi2EEESB_EEEEENS5_IJNSA_ILi64EEESF_NSA_ILi32EEEEEENS_10bfloat16_tENS5_IJlSB_lEEESI_SJ_NS4_8TiledMMAINS4_8MMA_AtomIJNS4_20SM100_MMA_F16BF16_SSISI_SI_fLi64ELi64ELNS4_4UMMA5MajorE0ELSO_0ELNSN_7ScaleInE0ELSP_0EEEEEENS4_6LayoutINS5_IJSB_SB_SB_EEENS5_IJNSA_ILi0EEESU_SU_EEEEENS5_IJNS4_10UnderscoreESX_SX_EEEEENS4_23SM90_TMA_LOAD_MULTICASTENS4_14ComposedLayoutINS4_7SwizzleILi2ELi4ELi3EEENS4_18smem_ptr_flag_bitsILi16EEENSS_INS5_IJNSA_ILi8EEESG_EEENS5_IJSG_SB_EEEEEEEvNS4_8identityENS4_13SM90_TMA_LOADES1A_vS1B_EENS_8epilogue10collective18CollectiveEpilogueINS1E_23Sm100TmaWarpSpecializedILi3ELi2ELi16ELb1ELb0EEEJSH_NS5_IJNSS_ISF_SB_EENSS_ISG_SB_EEEEESI_SJ_SI_SJ_NS1E_6fusion15FusionCallbacksIS1I_NS1M_17LinearCombinationISI_fSI_fLNS_15FloatRoundStyleE2EEESH_S1L_JEEENS4_5SM1004TMEM4LOAD26SM100_TMEM_LOAD_16dp256b4xES1C_S1A_NS4_17SM75_U32x4_LDSM_NENS4_14SM90_TMA_STOREES1A_NS4_17SM90_U32x4_STSM_NENS4_39AutoVectorizingCopyWithAssumedAlignmentILi128EEEEEEvvEEEEvNT_6ParamsE)
        /*0044*/ 	.word	0x00000000
.L_29:


//--------------------- .nv.compat                --------------------------
	.section	.nv.compat,"",@"SHT_CUDA_COMPAT_INFO"
	.align	4
        /*0000*/ 	.byte	0x02, 0x09, 0x01, 0x00, 0x02, 0x02, 0x02, 0x00, 0x02, 0x05, 0x05, 0x00, 0x03, 0x07, 0x01, 0x01
        /*0010*/ 	.byte	0x02, 0x03, 0x01, 0x00, 0x02, 0x06, 0x01, 0x00, 0x04, 0x0b, 0x08, 0x00, 0x09, 0x00, 0x00, 0x00
        /*0020*/ 	.byte	0x00, 0x00, 0x00, 0x00


//--------------------- .nv.info._ZN7cutlass13device_kernelINS_4gemm6kernel13GemmUniversalIN4cute5tupleIJiiiiEEENS1_10collective13CollectiveMmaINS1_35MainloopSm100TmaUmmaWarpSpecializedILi3ELi2ELi4ENS5_IJNS4_1CILi1EEENSA_ILi2EEESB_EEEEENS5_IJNSA_ILi64EEESF_NSA_ILi32EEEEEENS_10bfloat16_tENS5_IJlSB_lEEESI_SJ_NS4_8TiledMMAINS4_8MMA_AtomIJNS4_20SM100_MMA_F16BF16_SSISI_SI_fLi64ELi64ELNS4_4UMMA5MajorE0ELSO_0ELNSN_7ScaleInE0ELSP_0EEEEEENS4_6LayoutINS5_IJSB_SB_SB_EEENS5_IJNSA_ILi0EEESU_SU_EEEEENS5_IJNS4_10UnderscoreESX_SX_EEEEENS4_23SM90_TMA_LOAD_MULTICASTENS4_14ComposedLayoutINS4_7SwizzleILi2ELi4ELi3EEENS4_18smem_ptr_flag_bitsILi16EEENSS_INS5_IJNSA_ILi8EEESG_EEENS5_IJSG_SB_EEEEEEEvNS4_8identityENS4_13SM90_TMA_LOADES1A_vS1B_EENS_8epilogue10collective18CollectiveEpilogueINS1E_23Sm100TmaWarpSpecializedILi3ELi2ELi16ELb1ELb0EEEJSH_NS5_IJNSS_ISF_SB_EENSS_ISG_SB_EEEEESI_SJ_SI_SJ_NS1E_6fusion15FusionCallbacksIS1I_NS1M_17LinearCombinationISI_fSI_fLNS_15FloatRoundStyleE2EEESH_S1L_JEEENS4_5SM1004TMEM4LOAD26SM100_TMEM_LOAD_16dp256b4xES1C_S1A_NS4_17SM75_U32x4_LDSM_NENS4_14SM90_TMA_STOREES1A_NS4_17SM90_U32x4_STSM_NENS4_39AutoVectorizingCopyWithAssumedAlignmentILi128EEEEEEvvEEEEvNT_6ParamsE --------------------------
	.section	.nv.info._ZN7cutlass13device_kernelINS_4gemm6kernel13GemmUniversalIN4cute5tupleIJiiiiEEENS1_10collective13CollectiveMmaINS1_35MainloopSm100TmaUmmaWarpSpecializedILi3ELi2ELi4ENS5_IJNS4_1CILi1EEENSA_ILi2EEESB_EEEEENS5_IJNSA_ILi64EEESF_NSA_ILi32EEEEEENS_10bfloat16_tENS5_IJlSB_lEEESI_SJ_NS4_8TiledMMAINS4_8MMA_AtomIJNS4_20SM100_MMA_F16BF16_SSISI_SI_fLi64ELi64ELNS4_4UMMA5MajorE0ELSO_0ELNSN_7ScaleInE0ELSP_0EEEEEENS4_6LayoutINS5_IJSB_SB_SB_EEENS5_IJNSA_ILi0EEESU_SU_EEEEENS5_IJNS4_10UnderscoreESX_SX_EEEEENS4_23SM90_TMA_LOAD_MULTICASTENS4_14ComposedLayoutINS4_7SwizzleILi2ELi4ELi3EEENS4_18smem_ptr_flag_bitsILi16EEENSS_INS5_IJNSA_ILi8EEESG_EEENS5_IJSG_SB_EEEEEEEvNS4_8identityENS4_13SM90_TMA_LOADES1A_vS1B_EENS_8epilogue10collective18CollectiveEpilogueINS1E_23Sm100TmaWarpSpecializedILi3ELi2ELi16ELb1ELb0EEEJSH_NS5_IJNSS_ISF_SB_EENSS_ISG_SB_EEEEESI_SJ_SI_SJ_NS1E_6fusion15FusionCallbacksIS1I_NS1M_17LinearCombinationISI_fSI_fLNS_15FloatRoundStyleE2EEESH_S1L_JEEENS4_5SM1004TMEM4LOAD26SM100_TMEM_LOAD_16dp256b4xES1C_S1A_NS4_17SM75_U32x4_LDSM_NENS4_14SM90_TMA_STOREES1A_NS4_17SM90_U32x4_STSM_NENS4_39AutoVectorizingCopyWithAssumedAlignmentILi128EEEEEEvvEEEEvNT_6ParamsE,"",@"SHT_CUDA_INFO"
	.sectionflags	@""
	.align	4


	//----- nvinfo : EIATTR_CUDA_API_VERSION
	.align		4
        /*0000*/ 	.byte	0x04, 0x37
        /*0002*/ 	.short	(.L_31 - .L_30)
.L_30:
        /*0004*/ 	.word	0x00000082


	//----- nvinfo : EIATTR_KPARAM_INFO
	.align		4
.L_31:
        /*0008*/ 	.byte	0x04, 0x17
        /*000a*/ 	.short	(.L_33 - .L_32)
.L_32:
        /*000c*/ 	.word	0x00000000
        /*0010*/ 	.short	0x0000
        /*0012*/ 	.short	0x0000
        /*0014*/ 	.byte	0x00, 0xf0, 0x01, 0x20


	//----- nvinfo : EIATTR_AT_ENTRY_FRAGMENTS
	.align		4
.L_33:
        /*0018*/ 	.byte	0x04, 0x4f
        /*001a*/ 	.short	(.L_35 - .L_34)


	//   ....[0]....
.L_34:
        /*001c*/ 	.word	0x00000006


	//----- nvinfo : EIATTR_RESERVED_SMEM_USED
	.align		4
.L_35:
        /*0020*/ 	.byte	0x01, 0x41
	.zero		2


	//----- nvinfo : EIATTR_SPARSE_MMA_MASK
	.align		4
        /*0024*/ 	.byte	0x03, 0x50
        /*0026*/ 	.short	0x0000


	//----- nvinfo : EIATTR_TCGEN05_1CTA_USED
	.align		4
        /*0028*/ 	.byte	0x01, 0x51
	.zero		2


	//----- nvinfo : EIATTR_MAXREG_COUNT
	.align		4
        /*002c*/ 	.byte	0x03, 0x1b
        /*002e*/ 	.short	0x00ff


	//----- nvinfo : EIATTR_NUM_BARRIERS
	.align		4
        /*0030*/ 	.byte	0x02, 0x4c
        /*0032*/ 	.byte	0x07
	.zero		1


	//----- nvinfo : EIATTR_EXTERNS
	.align		4
        /*0034*/ 	.byte	0x04, 0x0f
        /*0036*/ 	.short	(.L_37 - .L_36)


	//   ....[0]....
	.align		4
.L_36:
        /*0038*/ 	.word	index@(__assertfail)


	//----- nvinfo : EIATTR_MERCURY_ISA_VERSION
	.align		4
.L_37:
        /*003c*/ 	.byte	0x03, 0x5f
        /*003e*/ 	.short	0x0101


	//----- nvinfo : EIATTR_INT_WARP_WIDE_INSTR_OFFSETS
	.align		4
        /*0040*/ 	.byte	0x04, 0x31
        /*0042*/ 	.short	(.L_39 - .L_38)


	//   ....[0]....
.L_38:
        /*0044*/ 	.word	0x00003b50


	//   ....[1]....
        /*0048*/ 	.word	0x00003b80


	//   ....[2]....
        /*004c*/ 	.word	0x00003ba0


	//   ....[3]....
        /*0050*/ 	.word	0x00004770


	//   ....[4]....
        /*0054*/ 	.word	0x000047f0


	//   ....[5]....
        /*0058*/ 	.word	0x000048f0


	//   ....[6]....
        /*005c*/ 	.word	0x00004a00


	//----- nvinfo : EIATTR_COOP_GROUP_MASK_REGIDS
	.align		4
.L_39:
        /*0060*/ 	.byte	0x04, 0x29
        /*0062*/ 	.short	(.L_41 - .L_40)


	//   ....[0]....
.L_40:
        /*0064*/ 	.word	0xffffffff


	//   ....[1]....
        /*0068*/ 	.word	0xffffffff


	//   ....[2]....
        /*006c*/ 	.word	0xffffffff


	//   ....[3]....
        /*0070*/ 	.word	0xffffffff


	//   ....[4]....
        /*0074*/ 	.word	0xffffffff


	//   ....[5]....
        /*0078*/ 	.word	0xffffffff


	//   ....[6]....
        /*007c*/ 	.word	0xffffffff


	//   ....[7]....
        /*0080*/ 	.word	0xffffffff


	//   ....[8]....
        /*0084*/ 	.word	0xffffffff


	//   ....[9]....
        /*0088*/ 	.word	0xffffffff


	//   ....[10]....
        /*008c*/ 	.word	0xffffffff


	//   ....[11]....
        /*0090*/ 	.word	0xffffffff


	//   ....[12]....
        /*0094*/ 	.word	0xffffffff


	//   ....[13]....
        /*0098*/ 	.word	0xffffffff


	//----- nvinfo : EIATTR_COOP_GROUP_INSTR_OFFSETS
	.align		4
.L_41:
        /*009c*/ 	.byte	0x04, 0x28
        /*009e*/ 	.short	(.L_43 - .L_42)


	//   ....[0]....
.L_42:
        /*00a0*/ 	.word	0x00000080


	//   ....[1]....
        /*00a4*/ 	.word	0x000004f0


	//   ....[2]....
        /*00a8*/ 	.word	0x00000680


	//   ....[3]....
        /*00ac*/ 	.word	0x00000800


	//   ....[4]....
        /*00b0*/ 	.word	0x00000900


	//   ....[5]....
        /*00b4*/ 	.word	0x00000a70


	//   ....[6]....
        /*00b8*/ 	.word	0x00000c10


	//   ....[7]....
        /*00bc*/ 	.word	0x00000dc0


	//   ....[8]....
        /*00c0*/ 	.word	0x00001ff0


	//   ....[9]....
        /*00c4*/ 	.word	0x00002e20


	//   ....[10]....
        /*00c8*/ 	.word	0x00003030


	//   ....[11]....
        /*00cc*/ 	.word	0x00003060


	//   ....[12]....
        /*00d0*/ 	.word	0x00003a30


	//   ....[13]....
        /*00d4*/ 	.word	0x00003c60


	//----- nvinfo : EIATTR_VRC_CTA_INIT_COUNT
	.align		4
.L_43:
        /*00d8*/ 	.byte	0x02, 0x4a
        /*00da*/ 	.byte	0x80
	.zero		1


	//----- nvinfo : EIATTR_SYSCALL_OFFSETS
	.align		4
        /*00dc*/ 	.byte	0x04, 0x46
        /*00de*/ 	.short	(.L_45 - .L_44)


	//   ....[0]....
.L_44:
        /*00e0*/ 	.word	0x00005700


	//   ....[1]....
        /*00e4*/ 	.word	0x000057f0


	//   ....[2]....
        /*00e8*/ 	.word	0x00006030


	//   ....[3]....
        /*00ec*/ 	.word	0x00006980


	//----- nvinfo : EIATTR_MBARRIER_INSTR_OFFSETS
	.align		4
.L_45:
        /*00f0*/ 	.byte	0x04, 0x39
        /*00f2*/ 	.short	(.L_47 - .L_46)


	//   ....[0]....
.L_46:
        /*00f4*/ 	.word	0x00000610
        /*00f8*/ 	.word	0x000000ff
        /*00fc*/ 	.word	0x00000000
        /*0100*/ 	.short	0x0100
        /*0102*/ 	.byte	0x04
	.zero		1


	//   ....[1]....
        /*0104*/ 	.word	0x00000620
        /*0108*/ 	.word	0x000000ff
        /*010c*/ 	.word	0x00000018
        /*0110*/ 	.short	0x0100
        /*0112*/ 	.byte	0x04
	.zero		1


	//   ....[2]....
        /*0114*/ 	.word	0x00000630
        /*0118*/ 	.word	0x000000ff
        /*011c*/ 	.word	0x00000008
        /*0120*/ 	.short	0x0100
        /*0122*/ 	.byte	0x04
	.zero		1


	//   ....[3]....
        /*0124*/ 	.word	0x00000640
        /*0128*/ 	.word	0x000000ff
        /*012c*/ 	.word	0x00000020
        /*0130*/ 	.short	0x0100
        /*0132*/ 	.byte	0x04
	.zero		1


	//   ....[4]....
        /*0134*/ 	.word	0x00000650
        /*0138*/ 	.word	0x000000ff
        /*013c*/ 	.word	0x00000010
        /*0140*/ 	.short	0x0100
        /*0142*/ 	.byte	0x04
	.zero		1


	//   ....[5]....
        /*0144*/ 	.word	0x00000660
        /*0148*/ 	.word	0x000000ff
        /*014c*/ 	.word	0x00000028
        /*0150*/ 	.short	0x0100
        /*0152*/ 	.byte	0x04
	.zero		1


	//   ....[6]....
        /*0154*/ 	.word	0x00000790
        /*0158*/ 	.word	0x000000ff
        /*015c*/ 	.word	0x00000030
        /*0160*/ 	.short	0x0100
        /*0162*/ 	.byte	0x04
	.zero		1


	//   ....[7]....
        /*0164*/ 	.word	0x000007a0
        /*0168*/ 	.word	0x000000ff
        /*016c*/ 	.word	0x00000048
        /*0170*/ 	.short	0x0100
        /*0172*/ 	.byte	0x04
	.zero		1


	//   ....[8]....
        /*0174*/ 	.word	0x000007b0
        /*0178*/ 	.word	0x000000ff
        /*017c*/ 	.word	0x00000038
        /*0180*/ 	.short	0x0100
        /*0182*/ 	.byte	0x04
	.zero		1


	//   ....[9]....
        /*0184*/ 	.word	0x000007c0
        /*0188*/ 	.word	0x000000ff
        /*018c*/ 	.word	0x00000050
        /*0190*/ 	.short	0x0100
        /*0192*/ 	.byte	0x04
	.zero		1


	//   ....[10]....
        /*0194*/ 	.word	0x000007d0
        /*0198*/ 	.word	0x000000ff
        /*019c*/ 	.word	0x00000040
        /*01a0*/ 	.short	0x0100
        /*01a2*/ 	.byte	0x04
	.zero		1


	//   ....[11]....
        /*01a4*/ 	.word	0x000007e0
        /*01a8*/ 	.word	0x000000ff
        /*01ac*/ 	.word	0x00000058
        /*01b0*/ 	.short	0x0100
        /*01b2*/ 	.byte	0x04
	.zero		1


	//   ....[12]....
        /*01b4*/ 	.word	0x000008d0
        /*01b8*/ 	.word	0x000000ff
        /*01bc*/ 	.word	0x00000060
        /*01c0*/ 	.short	0x0100
        /*01c2*/ 	.byte	0x06
	.zero		1


	//   ....[13]....
        /*01c4*/ 	.word	0x000008e0
        /*01c8*/ 	.word	0x000000ff
        /*01cc*/ 	.word	0x00000068
        /*01d0*/ 	.short	0x0100
        /*01d2*/ 	.byte	0x06
	.zero		1


	//   ....[14]....
        /*01d4*/ 	.word	0x00000a20
        /*01d8*/ 	.word	0x000000ff
        /*01dc*/ 	.word	0x00000070
        /*01e0*/ 	.short	0x0100
        /*01e2*/ 	.byte	0x06
	.zero		1


	//   ....[15]....
        /*01e4*/ 	.word	0x00000a30
        /*01e8*/ 	.word	0x000000ff
        /*01ec*/ 	.word	0x00000080
        /*01f0*/ 	.short	0x0100
        /*01f2*/ 	.byte	0x06
	.zero		1


	//   ....[16]....
        /*01f4*/ 	.word	0x00000a40
        /*01f8*/ 	.word	0x000000ff
        /*01fc*/ 	.word	0x00000078
        /*0200*/ 	.short	0x0100
        /*0202*/ 	.byte	0x06
	.zero		1


	//   ....[17]....
        /*0204*/ 	.word	0x00000a50
        /*0208*/ 	.word	0x000000ff
        /*020c*/ 	.word	0x00000088
        /*0210*/ 	.short	0x0100
        /*0212*/ 	.byte	0x06
	.zero		1


	//   ....[18]....
        /*0214*/ 	.word	0x00000b80
        /*0218*/ 	.word	0x000000ff
        /*021c*/ 	.word	0x00000090
        /*0220*/ 	.short	0x0100
        /*0222*/ 	.byte	0x04
	.zero		1


	//   ....[19]....
        /*0224*/ 	.word	0x00000b90
        /*0228*/ 	.word	0x000000ff
        /*022c*/ 	.word	0x000000b0
        /*0230*/ 	.short	0x0100
        /*0232*/ 	.byte	0x04
	.zero		1


	//   ....[20]....
        /*0234*/ 	.word	0x00000ba0
        /*0238*/ 	.word	0x000000ff
        /*023c*/ 	.word	0x00000098
        /*0240*/ 	.short	0x0100
        /*0242*/ 	.byte	0x04
	.zero		1


	//   ....[21]....
        /*0244*/ 	.word	0x00000bb0
        /*0248*/ 	.word	0x000000ff
        /*024c*/ 	.word	0x000000b8
        /*0250*/ 	.short	0x0100
        /*0252*/ 	.byte	0x04
	.zero		1


	//   ....[22]....
        /*0254*/ 	.word	0x00000bc0
        /*0258*/ 	.word	0x000000ff
        /*025c*/ 	.word	0x000000a0
        /*0260*/ 	.short	0x0100
        /*0262*/ 	.byte	0x04
	.zero		1


	//   ....[23]....
        /*0264*/ 	.word	0x00000bd0
        /*0268*/ 	.word	0x000000ff
        /*026c*/ 	.word	0x000000c0
        /*0270*/ 	.short	0x0100
        /*0272*/ 	.byte	0x04
	.zero		1


	//   ....[24]....
        /*0274*/ 	.word	0x00000be0
        /*0278*/ 	.word	0x000000ff
        /*027c*/ 	.word	0x000000a8
        /*0280*/ 	.short	0x0100
        /*0282*/ 	.byte	0x04
	.zero		1


	//   ....[25]....
        /*0284*/ 	.word	0x00000bf0
        /*0288*/ 	.word	0x000000ff
        /*028c*/ 	.word	0x000000c8
        /*0290*/ 	.short	0x0100
        /*0292*/ 	.byte	0x04
	.zero		1


	//   ....[26]....
        /*0294*/ 	.word	0x00000ce0
        /*0298*/ 	.word	0x000000ff
        /*029c*/ 	.word	0x000000d0
        /*02a0*/ 	.short	0x0100
        /*02a2*/ 	.byte	0x04
	.zero		1


	//   ....[27]....
        /*02a4*/ 	.word	0x00000cf0
        /*02a8*/ 	.word	0x000000ff
        /*02ac*/ 	.word	0x000000e0
        /*02b0*/ 	.short	0x0100
        /*02b2*/ 	.byte	0x04
	.zero		1


	//   ....[28]....
        /*02b4*/ 	.word	0x00000d00
        /*02b8*/ 	.word	0x000000ff
        /*02bc*/ 	.word	0x000000d8
        /*02c0*/ 	.short	0x0100
        /*02c2*/ 	.byte	0x04
	.zero		1


	//   ....[29]....
        /*02c4*/ 	.word	0x00000d10
        /*02c8*/ 	.word	0x000000ff
        /*02cc*/ 	.word	0x000000e8
        /*02d0*/ 	.short	0x0100
        /*02d2*/ 	.byte	0x04
	.zero		1


	//   ....[30]....
        /*02d4*/ 	.word	0x00001870
        /*02d8*/ 	.word	0x00000000
        /*02dc*/ 	.word	0x000000e0
        /*02e0*/ 	.short	0x010a
        /*02e2*/ 	.byte	0xff
	.zero		1


	//   ....[31]....
        /*02e4*/ 	.word	0x000018a0
        /*02e8*/ 	.word	0x00000000
        /*02ec*/ 	.word	0x000000d0
        /*02f0*/ 	.short	0x0101
        /*02f2*/ 	.byte	0xff
	.zero		1


	//   ....[32]....
        /*02f4*/ 	.word	0x00001970
        /*02f8*/ 	.word	0x000000ff
        /*02fc*/ 	.word	0x00000018
        /*0300*/ 	.short	0x010a
        /*0302*/ 	.byte	0x04
	.zero		1


	//   ....[33]....
        /*0304*/ 	.word	0x000019f0
        /*0308*/ 	.word	0x000000ff
        /*030c*/ 	.word	0x00000018
        /*0310*/ 	.short	0x010a
        /*0312*/ 	.byte	0x21
	.zero		1


	//   ....[34]....
        /*0314*/ 	.word	0x00001b90
        /*0318*/ 	.word	0x000000ff
        /*031c*/ 	.word	0x00000018
        /*0320*/ 	.short	0x010a
        /*0322*/ 	.byte	0x08
	.zero		1


	//   ....[35]....
        /*0324*/ 	.word	0x00001ca0
        /*0328*/ 	.word	0x000000ff
        /*032c*/ 	.word	0x00000068
        /*0330*/ 	.short	0x0101
        /*0332*/ 	.byte	0x06
	.zero		1


	//   ....[36]....
        /*0334*/ 	.word	0x00001cc0
        /*0338*/ 	.word	0x000000ff
        /*033c*/ 	.word	0x00000018
        /*0340*/ 	.short	0x010a
        /*0342*/ 	.byte	0x04
	.zero		1


	//   ....[37]....
        /*0344*/ 	.word	0x00001d40
        /*0348*/ 	.word	0x000000ff
        /*034c*/ 	.word	0x00000018
        /*0350*/ 	.short	0x010a
        /*0352*/ 	.byte	0x11
	.zero		1


	//   ....[38]....
        /*0354*/ 	.word	0x00001ee0
        /*0358*/ 	.word	0x000000ff
        /*035c*/ 	.word	0x00000018
        /*0360*/ 	.short	0x010a
        /*0362*/ 	.byte	0x07
	.zero		1


	//   ....[39]....
        /*0364*/ 	.word	0x00002020
        /*0368*/ 	.word	0x00000003
        /*036c*/ 	.word	0x00000070
        /*0370*/ 	.short	0x010a
        /*0372*/ 	.byte	0xff
	.zero		1


	//   ....[40]....
        /*0374*/ 	.word	0x00002170
        /*0378*/ 	.word	0x00000000
        /*037c*/ 	.word	0x00000000
        /*0380*/ 	.short	0x0101
        /*0382*/ 	.byte	0xff
	.zero		1


	//   ....[41]....
        /*0384*/ 	.word	0x00002730
        /*0388*/ 	.word	0x000000ff
        /*038c*/ 	.word	0x00000000
        /*0390*/ 	.short	0x010a
        /*0392*/ 	.byte	0x04
	.zero		1


	//   ....[42]....
        /*0394*/ 	.word	0x000027c0
        /*0398*/ 	.word	0x000000ff
        /*039c*/ 	.word	0x00000000
        /*03a0*/ 	.short	0x010a
        /*03a2*/ 	.byte	0x05
	.zero		1


	//   ....[43]....
        /*03a4*/ 	.word	0x00002860
        /*03a8*/ 	.word	0x00000000
        /*03ac*/ 	.word	0x00000000
        /*03b0*/ 	.short	0x010a
        /*03b2*/ 	.byte	0xff
	.zero		1


	//   ....[44]....
        /*03b4*/ 	.word	0x00002980
        /*03b8*/ 	.word	0x00000002
        /*03bc*/ 	.word	0x000000d0
        /*03c0*/ 	.short	0x010a
        /*03c2*/ 	.byte	0xff
	.zero		1


	//   ....[45]....
        /*03c4*/ 	.word	0x000029f0
        /*03c8*/ 	.word	0x00000002
        /*03cc*/ 	.word	0x00000000
        /*03d0*/ 	.short	0x0101
        /*03d2*/ 	.byte	0xff
	.zero		1


	//   ....[46]....
        /*03d4*/ 	.word	0x00002a10
        /*03d8*/ 	.word	0x000000ff
        /*03dc*/ 	.word	0x00000080
        /*03e0*/ 	.short	0x010a
        /*03e2*/ 	.byte	0x04
	.zero		1


	//   ....[47]....
        /*03e4*/ 	.word	0x00002b30
        /*03e8*/ 	.word	0x00000002
        /*03ec*/ 	.word	0x00000070
        /*03f0*/ 	.short	0x010a
        /*03f2*/ 	.byte	0xff
	.zero		1


	//   ....[48]....
        /*03f4*/ 	.word	0x00002c30
        /*03f8*/ 	.word	0x00000002
        /*03fc*/ 	.word	0x00000000
        /*0400*/ 	.short	0x0101
        /*0402*/ 	.byte	0xff
	.zero		1


	//   ....[49]....
        /*0404*/ 	.word	0x00002cc0
        /*0408*/ 	.word	0x000000ff
        /*040c*/ 	.word	0x00000080
        /*0410*/ 	.short	0x0106
        /*0412*/ 	.byte	0x04
	.zero		1


	//   ....[50]....
        /*0414*/ 	.word	0x00002ce0
        /*0418*/ 	.word	0x000000ff
        /*041c*/ 	.word	0x00000080
        /*0420*/ 	.short	0x010a
        /*0422*/ 	.byte	0x04
	.zero		1


	//   ....[51]....
        /*0424*/ 	.word	0x00002d70
        /*0428*/ 	.word	0x000000ff
        /*042c*/ 	.word	0x00000080
        /*0430*/ 	.short	0x0106
        /*0432*/ 	.byte	0x07
	.zero		1


	//   ....[52]....
        /*0434*/ 	.word	0x00002db0
        /*0438*/ 	.word	0x00000000
        /*043c*/ 	.word	0x00000080
        /*0440*/ 	.short	0x010a
        /*0442*/ 	.byte	0xff
	.zero		1


	//   ....[53]....
        /*0444*/ 	.word	0x000032c0
        /*0448*/ 	.word	0x00000000
        /*044c*/ 	.word	0x00000070
        /*0450*/ 	.short	0x010a
        /*0452*/ 	.byte	0xff
	.zero		1


	//   ....[54]....
        /*0454*/ 	.word	0x000033c0
        /*0458*/ 	.word	0x00000003
        /*045c*/ 	.word	0x00000000
        /*0460*/ 	.short	0x0101
        /*0462*/ 	.byte	0xff
	.zero		1


	//   ....[55]....
        /*0464*/ 	.word	0x000033d0
        /*0468*/ 	.word	0x000000ff
        /*046c*/ 	.word	0x00000000
        /*0470*/ 	.short	0x010a
        /*0472*/ 	.byte	0x04
	.zero		1


	//   ....[56]....
        /*0474*/ 	.word	0x00003450
        /*0478*/ 	.word	0x000000ff
        /*047c*/ 	.word	0x000000b0
        /*0480*/ 	.short	0x010a
        /*0482*/ 	.byte	0x17
	.zero		1


	//   ....[57]....
        /*0484*/ 	.word	0x00003530
        /*0488*/ 	.word	0x000000ff
        /*048c*/ 	.word	0x00000000
        /*0490*/ 	.short	0x010a
        /*0492*/ 	.byte	0x05
	.zero		1


	//   ....[58]....
        /*0494*/ 	.word	0x00003670
        /*0498*/ 	.word	0x000000ff
        /*049c*/ 	.word	0x00000000
        /*04a0*/ 	.short	0x010a
        /*04a2*/ 	.byte	0x04
	.zero		1


	//   ....[59]....
        /*04a4*/ 	.word	0x00003860
        /*04a8*/ 	.word	0x000000ff
        /*04ac*/ 	.word	0x00000000
        /*04b0*/ 	.short	0x010a
        /*04b2*/ 	.byte	0x04
	.zero		1


	//   ....[60]....
        /*04b4*/ 	.word	0x000038f0
        /*04b8*/ 	.word	0x000000ff
        /*04bc*/ 	.word	0x00000000
        /*04c0*/ 	.short	0x010a
        /*04c2*/ 	.byte	0x05
	.zero		1


	//   ....[61]....
        /*04c4*/ 	.word	0x00003980
        /*04c8*/ 	.word	0x000000ff
        /*04cc*/ 	.word	0x00000000
        /*04d0*/ 	.short	0x010a
        /*04d2*/ 	.byte	0x05
	.zero		1


	//   ....[62]....
        /*04d4*/ 	.word	0x00003a10
        /*04d8*/ 	.word	0x000000ff
        /*04dc*/ 	.word	0x00000000
        /*04e0*/ 	.short	0x010a
        /*04e2*/ 	.byte	0x04
	.zero		1


	//   ....[63]....
        /*04e4*/ 	.word	0x00003ea0
        /*04e8*/ 	.word	0x0000000c
        /*04ec*/ 	.word	0x00000070
        /*04f0*/ 	.short	0x010a
        /*04f2*/ 	.byte	0xff
	.zero		1


	//   ....[64]....
        /*04f4*/ 	.word	0x00004010
        /*04f8*/ 	.word	0x00000000
        /*04fc*/ 	.word	0x00000000
        /*0500*/ 	.short	0x0101
        /*0502*/ 	.byte	0xff
	.zero		1


	//   ....[65]....
        /*0504*/ 	.word	0x00004490
        /*0508*/ 	.word	0x000000ff
        /*050c*/ 	.word	0x00000068
        /*0510*/ 	.short	0x010a
        /*0512*/ 	.byte	0x18
	.zero		1


	//   ....[66]....
        /*0514*/ 	.word	0x00004650
        /*0518*/ 	.word	0x000000ff
        /*051c*/ 	.word	0x00000048
        /*0520*/ 	.short	0x010a
        /*0522*/ 	.byte	0x04
	.zero		1


	//   ....[67]....
        /*0524*/ 	.word	0x00004820
        /*0528*/ 	.word	0x000000ff
        /*052c*/ 	.word	0x00000030
        /*0530*/ 	.short	0x010b
        /*0532*/ 	.byte	0x04
	.zero		1


	//   ....[68]....
        /*0534*/ 	.word	0x00004830
        /*0538*/ 	.word	0x000000ff
        /*053c*/ 	.word	0x00000000
        /*0540*/ 	.short	0x0101
        /*0542*/ 	.byte	0x14
	.zero		1


	//   ....[69]....
        /*0544*/ 	.word	0x00004840
        /*0548*/ 	.word	0x000000ff
        /*054c*/ 	.word	0x00000048
        /*0550*/ 	.short	0x010a
        /*0552*/ 	.byte	0x05
	.zero		1


	//   ....[70]....
        /*0554*/ 	.word	0x00004a30
        /*0558*/ 	.word	0x000000ff
        /*055c*/ 	.word	0x00000030
        /*0560*/ 	.short	0x010b
        /*0562*/ 	.byte	0x05
	.zero		1


	//   ....[71]....
        /*0564*/ 	.word	0x00004a40
        /*0568*/ 	.word	0x000000ff
        /*056c*/ 	.word	0x00000000
        /*0570*/ 	.short	0x0101
        /*0572*/ 	.byte	0x04
	.zero		1


	//   ....[72]....
        /*0574*/ 	.word	0x00004ae0
        /*0578*/ 	.word	0x000000ff
        /*057c*/ 	.word	0x00000000
        /*0580*/ 	.short	0x010a
        /*0582*/ 	.byte	0x04
	.zero		1


	//   ....[73]....
        /*0584*/ 	.word	0x00004b70
        /*0588*/ 	.word	0x000000ff
        /*058c*/ 	.word	0x00000000
        /*0590*/ 	.short	0x010a
        /*0592*/ 	.byte	0x05
	.zero		1


	//   ....[74]....
        /*0594*/ 	.word	0x00004c10
        /*0598*/ 	.word	0x00000000
        /*059c*/ 	.word	0x00000000
        /*05a0*/ 	.short	0x010a
        /*05a2*/ 	.byte	0xff
	.zero		1


	//   ....[75]....
        /*05a4*/ 	.word	0x00004f70
        /*05a8*/ 	.word	0x00000000
        /*05ac*/ 	.word	0x00000070
        /*05b0*/ 	.short	0x010a
        /*05b2*/ 	.byte	0xff
	.zero		1


	//   ....[76]....
        /*05b4*/ 	.word	0x00005040
        /*05b8*/ 	.word	0x00000000
        /*05bc*/ 	.word	0x00000000
        /*05c0*/ 	.short	0x0101
        /*05c2*/ 	.byte	0xff
	.zero		1


	//   ....[77]....
        /*05c4*/ 	.word	0x00005c50
        /*05c8*/ 	.word	0x00000002
        /*05cc*/ 	.word	0x00000030
        /*05d0*/ 	.short	0x010a
        /*05d2*/ 	.byte	0xff
	.zero		1


	//   ....[78]....
        /*05d4*/ 	.word	0x00005c90
        /*05d8*/ 	.word	0x0000001b
        /*05dc*/ 	.word	0x00000090
        /*05e0*/ 	.short	0x010a
        /*05e2*/ 	.byte	0xff
	.zero		1


	//   ....[79]....
        /*05e4*/ 	.word	0x00005d80
        /*05e8*/ 	.word	0x00000002
        /*05ec*/ 	.word	0x00000030
        /*05f0*/ 	.short	0x010a
        /*05f2*/ 	.byte	0xff
	.zero		1


	//   ....[80]....
        /*05f4*/ 	.word	0x00005f10
        /*05f8*/ 	.word	0x0000001b
        /*05fc*/ 	.word	0x00000090
        /*0600*/ 	.short	0x010a
        /*0602*/ 	.byte	0xff
	.zero		1


	//   ....[81]....
        /*0604*/ 	.word	0x000066e0
        /*0608*/ 	.word	0x00000000
        /*060c*/ 	.word	0x00000000
        /*0610*/ 	.short	0x0101
        /*0612*/ 	.byte	0xff
	.zero		1


	//   ....[82]....
        /*0614*/ 	.word	0x000066f0
        /*0618*/ 	.word	0x00000002
        /*061c*/ 	.word	0x00000030
        /*0620*/ 	.short	0x010a
        /*0622*/ 	.byte	0xff
	.zero		1


	//   ....[83]....
        /*0624*/ 	.word	0x000067b0
        /*0628*/ 	.word	0x00000002
        /*062c*/ 	.word	0x00000030
        /*0630*/ 	.short	0x010a
        /*0632*/ 	.byte	0xff
	.zero		1


	//   ....[84]....
        /*0634*/ 	.word	0x00006b50
        /*0638*/ 	.word	0x000000ff
        /*063c*/ 	.word	0x00000000
        /*0640*/ 	.short	0x0101
        /*0642*/ 	.byte	0x04
	.zero		1


	//   ....[85]....
        /*0644*/ 	.word	0x000070b0
        /*0648*/ 	.word	0x00000000
        /*064c*/ 	.word	0x00000000
        /*0650*/ 	.short	0x0101
        /*0652*/ 	.byte	0xff
	.zero		1


	//   ....[86]....
        /*0654*/ 	.word	0x00007360
        /*0658*/ 	.word	0x000000ff
        /*065c*/ 	.word	0x00000000
        /*0660*/ 	.short	0x0101
        /*0662*/ 	.byte	0x04
	.zero		1


	//   ....[87]....
        /*0664*/ 	.word	0x00007380
        /*0668*/ 	.word	0x00000000
        /*066c*/ 	.word	0x000000e0
        /*0670*/ 	.short	0x010a
        /*0672*/ 	.byte	0xff
	.zero		1


	//   ....[88]....
        /*0674*/ 	.word	0x000073e0
        /*0678*/ 	.word	0x00000000
        /*067c*/ 	.word	0x00000018
        /*0680*/ 	.short	0x010a
        /*0682*/ 	.byte	0xff
	.zero		1


	//   ....[89]....
        /*0684*/ 	.word	0x00007440
        /*0688*/ 	.word	0x00000000
        /*068c*/ 	.word	0x00000018
        /*0690*/ 	.short	0x010a
        /*0692*/ 	.byte	0xff
	.zero		1


	//   ....[90]....
        /*0694*/ 	.word	0x00007490
        /*0698*/ 	.word	0x00000003
        /*069c*/ 	.word	0x00000070
        /*06a0*/ 	.short	0x010a
        /*06a2*/ 	.byte	0xff
	.zero		1


	//   ....[91]....
        /*06a4*/ 	.word	0x000074f0
        /*06a8*/ 	.word	0x00000000
        /*06ac*/ 	.word	0x00000000
        /*06b0*/ 	.short	0x010a
        /*06b2*/ 	.byte	0xff
	.zero		1


	//   ....[92]....
        /*06b4*/ 	.word	0x00007550
        /*06b8*/ 	.word	0x00000000
        /*06bc*/ 	.word	0x00000000
        /*06c0*/ 	.short	0x010a
        /*06c2*/ 	.byte	0xff
	.zero		1


	//   ....[93]....
        /*06c4*/ 	.word	0x000075a0
        /*06c8*/ 	.word	0x00000002
        /*06cc*/ 	.word	0x000000d0
        /*06d0*/ 	.short	0x010a
        /*06d2*/ 	.byte	0xff
	.zero		1


	//   ....[94]....
        /*06d4*/ 	.word	0x00007600
        /*06d8*/ 	.word	0x00000002
        /*06dc*/ 	.word	0x00000080
        /*06e0*/ 	.short	0x010a
        /*06e2*/ 	.byte	0xff
	.zero		1


	//   ....[95]....
        /*06e4*/ 	.word	0x00007650
        /*06e8*/ 	.word	0x00000002
        /*06ec*/ 	.word	0x00000070
        /*06f0*/ 	.short	0x010a
        /*06f2*/ 	.byte	0xff
	.zero		1


	//   ....[96]....
        /*06f4*/ 	.word	0x000076b0
        /*06f8*/ 	.word	0x00000000
        /*06fc*/ 	.word	0x00000080
        /*0700*/ 	.short	0x010a
        /*0702*/ 	.byte	0xff
	.zero		1


	//   ....[97]....
        /*0704*/ 	.word	0x00007700
        /*0708*/ 	.word	0x00000000
        /*070c*/ 	.word	0x00000070
        /*0710*/ 	.short	0x010a
        /*0712*/ 	.byte	0xff
	.zero		1


	//   ....[98]....
        /*0714*/ 	.word	0x00007760
        /*0718*/ 	.word	0x00000002
        /*071c*/ 	.word	0x000000b0
        /*0720*/ 	.short	0x010a
        /*0722*/ 	.byte	0xff
	.zero		1


	//   ....[99]....
        /*0724*/ 	.word	0x000077c0
        /*0728*/ 	.word	0x00000000
        /*072c*/ 	.word	0x00000000
        /*0730*/ 	.short	0x010a
        /*0732*/ 	.byte	0xff
	.zero		1


	//   ....[100]....
        /*0734*/ 	.word	0x00007820
        /*0738*/ 	.word	0x00000000
        /*073c*/ 	.word	0x00000000
        /*0740*/ 	.short	0x010a
        /*0742*/ 	.byte	0xff
	.zero		1


	//   ....[101]....
        /*0744*/ 	.word	0x00007880
        /*0748*/ 	.word	0x00000000
        /*074c*/ 	.word	0x00000000
        /*0750*/ 	.short	0x010a
        /*0752*/ 	.byte	0xff
	.zero		1


	//   ....[102]....
        /*0754*/ 	.word	0x000078e0
        /*0758*/ 	.word	0x00000000
        /*075c*/ 	.word	0x00000000
        /*0760*/ 	.short	0x010a
        /*0762*/ 	.byte	0xff
	.zero		1


	//   ....[103]....
        /*0764*/ 	.word	0x00007940
        /*0768*/ 	.word	0x00000000
        /*076c*/ 	.word	0x00000000
        /*0770*/ 	.short	0x010a
        /*0772*/ 	.byte	0xff
	.zero		1


	//   ....[104]....
        /*0774*/ 	.word	0x00007990
        /*0778*/ 	.word	0x0000000c
        /*077c*/ 	.word	0x00000070
        /*0780*/ 	.short	0x010a
        /*0782*/ 	.byte	0xff
	.zero		1


	//   ....[105]....
        /*0784*/ 	.word	0x000079f0
        /*0788*/ 	.word	0x00000000
        /*078c*/ 	.word	0x00000068
        /*0790*/ 	.short	0x010a
        /*0792*/ 	.byte	0xff
	.zero		1


	//   ....[106]....
        /*0794*/ 	.word	0x00007a50
        /*0798*/ 	.word	0x00000000
        /*079c*/ 	.word	0x00000048
        /*07a0*/ 	.short	0x010a
        /*07a2*/ 	.byte	0xff
	.zero		1


	//   ....[107]....
        /*07a4*/ 	.word	0x00007ab0
        /*07a8*/ 	.word	0x00000006
        /*07ac*/ 	.word	0x00000048
        /*07b0*/ 	.short	0x010a
        /*07b2*/ 	.byte	0xff
	.zero		1


	//   ....[108]....
        /*07b4*/ 	.word	0x00007b10
        /*07b8*/ 	.word	0x00000000
        /*07bc*/ 	.word	0x00000000
        /*07c0*/ 	.short	0x010a
        /*07c2*/ 	.byte	0xff
	.zero		1


	//   ....[109]....
        /*07c4*/ 	.word	0x00007b70
        /*07c8*/ 	.word	0x00000000
        /*07cc*/ 	.word	0x00000000
        /*07d0*/ 	.short	0x010a
        /*07d2*/ 	.byte	0xff
	.zero		1


	//   ....[110]....
        /*07d4*/ 	.word	0x00007bc0
        /*07d8*/ 	.word	0x00000000
        /*07dc*/ 	.word	0x00000070
        /*07e0*/ 	.short	0x010a
        /*07e2*/ 	.byte	0xff
	.zero		1


	//   ....[111]....
        /*07e4*/ 	.word	0x00007c10
        /*07e8*/ 	.word	0x00000002
        /*07ec*/ 	.word	0x00000030
        /*07f0*/ 	.short	0x010a
        /*07f2*/ 	.byte	0xff
	.zero		1


	//   ....[112]....
        /*07f4*/ 	.word	0x00007c60
        /*07f8*/ 	.word	0x0000001b
        /*07fc*/ 	.word	0x00000090
        /*0800*/ 	.short	0x010a
        /*0802*/ 	.byte	0xff
	.zero		1


	//   ....[113]....
        /*0804*/ 	.word	0x00007cb0
        /*0808*/ 	.word	0x00000002
        /*080c*/ 	.word	0x00000030
        /*0810*/ 	.short	0x010a
        /*0812*/ 	.byte	0xff
	.zero		1


	//----- nvinfo : EIATTR_NUM_MBARRIERS
	.align		4
.L_47:
        /*0814*/ 	.byte	0x03, 0x38
        /*0816*/ 	.short	0x001e


	//----- nvinfo : EIATTR_EXIT_INSTR_OFFSETS
	.align		4
        /*0818*/ 	.byte	0x04, 0x1c
        /*081a*/ 	.short	(.L_49 - .L_48)


	//   ....[0]....
.L_48:
        /*081c*/ 	.word	0x00002890


	//   ....[1]....
        /*0820*/ 	.word	0x00002d80


	//   ....[2]....
        /*0824*/ 	.word	0x00002de0


	//   ....[3]....
        /*0828*/ 	.word	0x00003c70


	//   ....[4]....
        /*082c*/ 	.word	0x00004c40


	//   ....[5]....
        /*0830*/ 	.word	0x00004c80


	//   ....[6]....
        /*0834*/ 	.word	0x00007250


	//   ....[7]....
        /*0838*/ 	.word	0x000072d0


	//   ....[8]....
        /*083c*/ 	.word	0x00007300


	//   ....[9]....
        /*0840*/ 	.word	0x00007370


	//----- nvinfo : EIATTR_MAX_THREADS
	.align		4
.L_49:
        /*0844*/ 	.byte	0x04, 0x05
        /*0846*/ 	.short	(.L_51 - .L_50)
.L_50:
        /*0848*/ 	.word	0x00000100
        /*084c*/ 	.word	0x00000001
        /*0850*/ 	.word	0x00000001


	//----- nvinfo : EIATTR_CRS_STACK_SIZE
	.align		4
.L_51:
        /*0854*/ 	.byte	0x04, 0x1e
        /*0856*/ 	.short	(.L_53 - .L_52)
.L_52:
        /*0858*/ 	.word	0x00000000


	//----- nvinfo : EIATTR_CBANK_PARAM_SIZE
	.align		4
.L_53:
        /*085c*/ 	.byte	0x03, 0x19
        /*085e*/ 	.short	0x0800


	//----- nvinfo : EIATTR_PARAM_CBANK
	.align		4
        /*0860*/ 	.byte	0x04, 0x0a
        /*0862*/ 	.short	(.L_55 - .L_54)
	.align		4
.L_54:
        /*0864*/ 	.word	index@(.nv.constant0._ZN7cutlass13device_kernelINS_4gemm6kernel13GemmUniversalIN4cute5tupleIJiiiiEEENS1_10collective13CollectiveMmaINS1_35MainloopSm100TmaUmmaWarpSpecializedILi3ELi2ELi4ENS5_IJNS4_1CILi1EEENSA_ILi2EEESB_EEEEENS5_IJNSA_ILi64EEESF_NSA_ILi32EEEEEENS_10bfloat16_tENS5_IJlSB_lEEESI_SJ_NS4_8TiledMMAINS4_8MMA_AtomIJNS4_20SM100_MMA_F16BF16_SSISI_SI_fLi64ELi64ELNS4_4UMMA5MajorE0ELSO_0ELNSN_7ScaleInE0ELSP_0EEEEEENS4_6LayoutINS5_IJSB_SB_SB_EEENS5_IJNSA_ILi0EEESU_SU_EEEEENS5_IJNS4_10UnderscoreESX_SX_EEEEENS4_23SM90_TMA_LOAD_MULTICASTENS4_14ComposedLayoutINS4_7SwizzleILi2ELi4ELi3EEENS4_18smem_ptr_flag_bitsILi16EEENSS_INS5_IJNSA_ILi8EEESG_EEENS5_IJSG_SB_EEEEEEEvNS4_8identityENS4_13SM90_TMA_LOADES1A_vS1B_EENS_8epilogue10collective18CollectiveEpilogueINS1E_23Sm100TmaWarpSpecializedILi3ELi2ELi16ELb1ELb0EEEJSH_NS5_IJNSS_ISF_SB_EENSS_ISG_SB_EEEEESI_SJ_SI_SJ_NS1E_6fusion15FusionCallbacksIS1I_NS1M_17LinearCombinationISI_fSI_fLNS_15FloatRoundStyleE2EEESH_S1L_JEEENS4_5SM1004TMEM4LOAD26SM100_TMEM_LOAD_16dp256b4xES1C_S1A_NS4_17SM75_U32x4_LDSM_NENS4_14SM90_TMA_STOREES1A_NS4_17SM90_U32x4_STSM_NENS4_39AutoVectorizingCopyWithAssumedAlignmentILi128EEEEEEvvEEEEvNT_6ParamsE)
        /*0868*/ 	.short	0x0380
        /*086a*/ 	.short	0x0800


	//----- nvinfo : EIATTR_SW_WAR
	.align		4
.L_55:
        /*086c*/ 	.byte	0x04, 0x36
        /*086e*/ 	.short	(.L_57 - .L_56)
.L_56:
        /*0870*/ 	.word	0x00000008
.L_57:


//--------------------- .nv.callgraph             --------------------------
	.section	.nv.callgraph,"",@"SHT_CUDA_CALLGRAPH"
	.align	4
	.sectionentsize	8
	.align		4
        /*0000*/ 	.word	0x00000000
	.align		4
        /*0004*/ 	.word	0xffffffff
	.align		4
        /*0008*/ 	.word	index@(_ZN7cutlass13device_kernelINS_4gemm6kernel13GemmUniversalIN4cute5tupleIJiiiiEEENS1_10collective13CollectiveMmaINS1_35MainloopSm100TmaUmmaWarpSpecializedILi3ELi2ELi4ENS5_IJNS4_1CILi1EEENSA_ILi2EEESB_EEEEENS5_IJNSA_ILi64EEESF_NSA_ILi32EEEEEENS_10bfloat16_tENS5_IJlSB_lEEESI_SJ_NS4_8TiledMMAINS4_8MMA_AtomIJNS4_20SM100_MMA_F16BF16_SSISI_SI_fLi64ELi64ELNS4_4UMMA5MajorE0ELSO_0ELNSN_7ScaleInE0ELSP_0EEEEEENS4_6LayoutINS5_IJSB_SB_SB_EEENS5_IJNSA_ILi0EEESU_SU_EEEEENS5_IJNS4_10UnderscoreESX_SX_EEEEENS4_23SM90_TMA_LOAD_MULTICASTENS4_14ComposedLayoutINS4_7SwizzleILi2ELi4ELi3EEENS4_18smem_ptr_flag_bitsILi16EEENSS_INS5_IJNSA_ILi8EEESG_EEENS5_IJSG_SB_EEEEEEEvNS4_8identityENS4_13SM90_TMA_LOADES1A_vS1B_EENS_8epilogue10collective18CollectiveEpilogueINS1E_23Sm100TmaWarpSpecializedILi3ELi2ELi16ELb1ELb0EEEJSH_NS5_IJNSS_ISF_SB_EENSS_ISG_SB_EEEEESI_SJ_SI_SJ_NS1E_6fusion15FusionCallbacksIS1I_NS1M_17LinearCombinationISI_fSI_fLNS_15FloatRoundStyleE2EEESH_S1L_JEEENS4_5SM1004TMEM4LOAD26SM100_TMEM_LOAD_16dp256b4xES1C_S1A_NS4_17SM75_U32x4_LDSM_NENS4_14SM90_TMA_STOREES1A_NS4_17SM90_U32x4_STSM_NENS4_39AutoVectorizingCopyWithAssumedAlignmentILi128EEEEEEvvEEEEvNT_6ParamsE)
	.align		4
        /*000c*/ 	.word	index@(__assertfail)
	.align		4
        /*0010*/ 	.word	0x00000000
	.align		4
        /*0014*/ 	.word	0xfffffffe
	.align		4
        /*0018*/ 	.word	0x00000000
	.align		4
        /*001c*/ 	.word	0xfffffffd
	.align		4
        /*0020*/ 	.word	0x00000000
	.align		4
        /*0024*/ 	.word	0xfffffffc


//--------------------- .nv.constant4             --------------------------
	.section	.nv.constant4,"a",@progbits
	.align	8
	.align		8
.nv.constant4:
        /*0000*/ 	.dword	__assertfail
	.align		8
        /*0008*/ 	.dword	__unnamed_1
	.align		8
        /*0010*/ 	.dword	__unnamed_2
	.align		8
        /*0018*/ 	.dword	_ZN39_INTERNAL_15b24db0_4_k_cu_499e13ab_63304cuda3std3__45__cpo5beginE
	.align		8
        /*0020*/ 	.dword	_ZN39_INTERNAL_15b24db0_4_k_cu_499e13ab_63304cuda3std3__45__cpo3endE
	.align		8
        /*0028*/ 	.dword	_ZN39_INTERNAL_15b24db0_4_k_cu_499e13ab_63304cuda3std3__45__cpo6cbeginE
	.align		8
        /*0030*/ 	.dword	_ZN39_INTERNAL_15b24db0_4_k_cu_499e13ab_63304cuda3std3__45__cpo4cendE
	.align		8
        /*0038*/ 	.dword	_ZN39_INTERNAL_15b24db0_4_k_cu_499e13ab_63304cuda3std3__441_GLOBAL__N__15b24db0_4_k_cu_499e13ab_63306ignoreE
	.align		8
        /*0040*/ 	.dword	_ZN39_INTERNAL_15b24db0_4_k_cu_499e13ab_63304cuda3std3__419piecewise_constructE
	.align		8
        /*0048*/ 	.dword	_ZN39_INTERNAL_15b24db0_4_k_cu_499e13ab_63304cuda3std3__48in_placeE
	.align		8
        /*0050*/ 	.dword	_ZN39_INTERNAL_15b24db0_4_k_cu_499e13ab_63304cuda3std6ranges3__45__cpo4swapE
	.align		8
        /*0058*/ 	.dword	_ZN39_INTERNAL_15b24db0_4_k_cu_499e13ab_63304cuda3std6ranges3__45__cpo9iter_moveE
	.align		8
        /*0060*/ 	.dword	_ZN39_INTERNAL_15b24db0_4_k_cu_499e13ab_63304cute7productE
	.align		8
        /*0068*/ 	.dword	_ZN39_INTERNAL_15b24db0_4_k_cu_499e13ab_63304cute1_E
	.align		8
        /*0070*/ 	.dword	$str$25
	.align		8
        /*0078*/ 	.dword	$str$26
	.align		8
        /*0080*/ 	.dword	$str$27
	.align		8
        /*0088*/ 	.dword	$str$28


//--------------------- .text._ZN7cutlass13device_kernelINS_4gemm6kernel13GemmUniversalIN4cute5tupleIJiiiiEEENS1_10collective13CollectiveMmaINS1_35MainloopSm100TmaUmmaWarpSpecializedILi3ELi2ELi4ENS5_IJNS4_1CILi1EEENSA_ILi2EEESB_EEEEENS5_IJNSA_ILi64EEESF_NSA_ILi32EEEEEENS_10bfloat16_tENS5_IJlSB_lEEESI_SJ_NS4_8TiledMMAINS4_8MMA_AtomIJNS4_20SM100_MMA_F16BF16_SSISI_SI_fLi64ELi64ELNS4_4UMMA5MajorE0ELSO_0ELNSN_7ScaleInE0ELSP_0EEEEEENS4_6LayoutINS5_IJSB_SB_SB_EEENS5_IJNSA_ILi0EEESU_SU_EEEEENS5_IJNS4_10UnderscoreESX_SX_EEEEENS4_23SM90_TMA_LOAD_MULTICASTENS4_14ComposedLayoutINS4_7SwizzleILi2ELi4ELi3EEENS4_18smem_ptr_flag_bitsILi16EEENSS_INS5_IJNSA_ILi8EEESG_EEENS5_IJSG_SB_EEEEEEEvNS4_8identityENS4_13SM90_TMA_LOADES1A_vS1B_EENS_8epilogue10collective18CollectiveEpilogueINS1E_23Sm100TmaWarpSpecializedILi3ELi2ELi16ELb1ELb0EEEJSH_NS5_IJNSS_ISF_SB_EENSS_ISG_SB_EEEEESI_SJ_SI_SJ_NS1E_6fusion15FusionCallbacksIS1I_NS1M_17LinearCombinationISI_fSI_fLNS_15FloatRoundStyleE2EEESH_S1L_JEEENS4_5SM1004TMEM4LOAD26SM100_TMEM_LOAD_16dp256b4xES1C_S1A_NS4_17SM75_U32x4_LDSM_NENS4_14SM90_TMA_STOREES1A_NS4_17SM90_U32x4_STSM_NENS4_39AutoVectorizingCopyWithAssumedAlignmentILi128EEEEEEvvEEEEvNT_6ParamsE --------------------------
	.section	.text._ZN7cutlass13device_kernelINS_4gemm6kernel13GemmUniversalIN4cute5tupleIJiiiiEEENS1_10collective13CollectiveMmaINS1_35MainloopSm100TmaUmmaWarpSpecializedILi3ELi2ELi4ENS5_IJNS4_1CILi1EEENSA_ILi2EEESB_EEEEENS5_IJNSA_ILi64EEESF_NSA_ILi32EEEEEENS_10bfloat16_tENS5_IJlSB_lEEESI_SJ_NS4_8TiledMMAINS4_8MMA_AtomIJNS4_20SM100_MMA_F16BF16_SSISI_SI_fLi64ELi64ELNS4_4UMMA5MajorE0ELSO_0ELNSN_7ScaleInE0ELSP_0EEEEEENS4_6LayoutINS5_IJSB_SB_SB_EEENS5_IJNSA_ILi0EEESU_SU_EEEEENS5_IJNS4_10UnderscoreESX_SX_EEEEENS4_23SM90_TMA_LOAD_MULTICASTENS4_14ComposedLayoutINS4_7SwizzleILi2ELi4ELi3EEENS4_18smem_ptr_flag_bitsILi16EEENSS_INS5_IJNSA_ILi8EEESG_EEENS5_IJSG_SB_EEEEEEEvNS4_8identityENS4_13SM90_TMA_LOADES1A_vS1B_EENS_8epilogue10collective18CollectiveEpilogueINS1E_23Sm100TmaWarpSpecializedILi3ELi2ELi16ELb1ELb0EEEJSH_NS5_IJNSS_ISF_SB_EENSS_ISG_SB_EEEEESI_SJ_SI_SJ_NS1E_6fusion15FusionCallbacksIS1I_NS1M_17LinearCombinationISI_fSI_fLNS_15FloatRoundStyleE2EEESH_S1L_JEEENS4_5SM1004TMEM4LOAD26SM100_TMEM_LOAD_16dp256b4xES1C_S1A_NS4_17SM75_U32x4_LDSM_NENS4_14SM90_TMA_STOREES1A_NS4_17SM90_U32x4_STSM_NENS4_39AutoVectorizingCopyWithAssumedAlignmentILi128EEEEEEvvEEEEvNT_6ParamsE,"ax",@progbits
	.align	128
.text._ZN7cutlass13device_kernelINS_4gemm6kernel13GemmUniversalIN4cute5tupleIJiiiiEEENS1_10collective13CollectiveMmaINS1_35MainloopSm100TmaUmmaWarpSpecializedILi3ELi2ELi4ENS5_IJNS4_1CILi1EEENSA_ILi2EEESB_EEEEENS5_IJNSA_ILi64EEESF_NSA_ILi32EEEEEENS_10bfloat16_tENS5_IJlSB_lEEESI_SJ_NS4_8TiledMMAINS4_8MMA_AtomIJNS4_20SM100_MMA_F16BF16_SSISI_SI_fLi64ELi64ELNS4_4UMMA5MajorE0ELSO_0ELNSN_7ScaleInE0ELSP_0EEEEEENS4_6LayoutINS5_IJSB_SB_SB_EEENS5_IJNSA_ILi0EEESU_SU_EEEEENS5_IJNS4_10UnderscoreESX_SX_EEEEENS4_23SM90_TMA_LOAD_MULTICASTENS4_14ComposedLayoutINS4_7SwizzleILi2ELi4ELi3EEENS4_18smem_ptr_flag_bitsILi16EEENSS_INS5_IJNSA_ILi8EEESG_EEENS5_IJSG_SB_EEEEEEEvNS4_8identityENS4_13SM90_TMA_LOADES1A_vS1B_EENS_8epilogue10collective18CollectiveEpilogueINS1E_23Sm100TmaWarpSpecializedILi3ELi2ELi16ELb1ELb0EEEJSH_NS5_IJNSS_ISF_SB_EENSS_ISG_SB_EEEEESI_SJ_SI_SJ_NS1E_6fusion15FusionCallbacksIS1I_NS1M_17LinearCombinationISI_fSI_fLNS_15FloatRoundStyleE2EEESH_S1L_JEEENS4_5SM1004TMEM4LOAD26SM100_TMEM_LOAD_16dp256b4xES1C_S1A_NS4_17SM75_U32x4_LDSM_NENS4_14SM90_TMA_STOREES1A_NS4_17SM90_U32x4_STSM_NENS4_39AutoVectorizingCopyWithAssumedAlignmentILi128EEEEEEvvEEEEvNT_6ParamsE:
        .type           _ZN7cutlass13device_kernelINS_4gemm6kernel13GemmUniversalIN4cute5tupleIJiiiiEEENS1_10collective13CollectiveMmaINS1_35MainloopSm100TmaUmmaWarpSpecializedILi3ELi2ELi4ENS5_IJNS4_1CILi1EEENSA_ILi2EEESB_EEEEENS5_IJNSA_ILi64EEESF_NSA_ILi32EEEEEENS_10bfloat16_tENS5_IJlSB_lEEESI_SJ_NS4_8TiledMMAINS4_8MMA_AtomIJNS4_20SM100_MMA_F16BF16_SSISI_SI_fLi64ELi64ELNS4_4UMMA5MajorE0ELSO_0ELNSN_7ScaleInE0ELSP_0EEEEEENS4_6LayoutINS5_IJSB_SB_SB_EEENS5_IJNSA_ILi0EEESU_SU_EEEEENS5_IJNS4_10UnderscoreESX_SX_EEEEENS4_23SM90_TMA_LOAD_MULTICASTENS4_14ComposedLayoutINS4_7SwizzleILi2ELi4ELi3EEENS4_18smem_ptr_flag_bitsILi16EEENSS_INS5_IJNSA_ILi8EEESG_EEENS5_IJSG_SB_EEEEEEEvNS4_8identityENS4_13SM90_TMA_LOADES1A_vS1B_EENS_8epilogue10collective18CollectiveEpilogueINS1E_23Sm100TmaWarpSpecializedILi3ELi2ELi16ELb1ELb0EEEJSH_NS5_IJNSS_ISF_SB_EENSS_ISG_SB_EEEEESI_SJ_SI_SJ_NS1E_6fusion15FusionCallbacksIS1I_NS1M_17LinearCombinationISI_fSI_fLNS_15FloatRoundStyleE2EEESH_S1L_JEEENS4_5SM1004TMEM4LOAD26SM100_TMEM_LOAD_16dp256b4xES1C_S1A_NS4_17SM75_U32x4_LDSM_NENS4_14SM90_TMA_STOREES1A_NS4_17SM90_U32x4_STSM_NENS4_39AutoVectorizingCopyWithAssumedAlignmentILi128EEEEEEvvEEEEvNT_6ParamsE,@function
        .size           _ZN7cutlass13device_kernelINS_4gemm6kernel13GemmUniversalIN4cute5tupleIJiiiiEEENS1_10collective13CollectiveMmaINS1_35MainloopSm100TmaUmmaWarpSpecializedILi3ELi2ELi4ENS5_IJNS4_1CILi1EEENSA_ILi2EEESB_EEEEENS5_IJNSA_ILi64EEESF_NSA_ILi32EEEEEENS_10bfloat16_tENS5_IJlSB_lEEESI_SJ_NS4_8TiledMMAINS4_8MMA_AtomIJNS4_20SM100_MMA_F16BF16_SSISI_SI_fLi64ELi64ELNS4_4UMMA5MajorE0ELSO_0ELNSN_7ScaleInE0ELSP_0EEEEEENS4_6LayoutINS5_IJSB_SB_SB_EEENS5_IJNSA_ILi0EEESU_SU_EEEEENS5_IJNS4_10UnderscoreESX_SX_EEEEENS4_23SM90_TMA_LOAD_MULTICASTENS4_14ComposedLayoutINS4_7SwizzleILi2ELi4ELi3EEENS4_18smem_ptr_flag_bitsILi16EEENSS_INS5_IJNSA_ILi8EEESG_EEENS5_IJSG_SB_EEEEEEEvNS4_8identityENS4_13SM90_TMA_LOADES1A_vS1B_EENS_8epilogue10collective18CollectiveEpilogueINS1E_23Sm100TmaWarpSpecializedILi3ELi2ELi16ELb1ELb0EEEJSH_NS5_IJNSS_ISF_SB_EENSS_ISG_SB_EEEEESI_SJ_SI_SJ_NS1E_6fusion15FusionCallbacksIS1I_NS1M_17LinearCombinationISI_fSI_fLNS_15FloatRoundStyleE2EEESH_S1L_JEEENS4_5SM1004TMEM4LOAD26SM100_TMEM_LOAD_16dp256b4xES1C_S1A_NS4_17SM75_U32x4_LDSM_NENS4_14SM90_TMA_STOREES1A_NS4_17SM90_U32x4_STSM_NENS4_39AutoVectorizingCopyWithAssumedAlignmentILi128EEEEEEvvEEEEvNT_6ParamsE,(.L_x_158 - _ZN7cutlass13device_kernelINS_4gemm6kernel13GemmUniversalIN4cute5tupleIJiiiiEEENS1_10collective13CollectiveMmaINS1_35MainloopSm100TmaUmmaWarpSpecializedILi3ELi2ELi4ENS5_IJNS4_1CILi1EEENSA_ILi2EEESB_EEEEENS5_IJNSA_ILi64EEESF_NSA_ILi32EEEEEENS_10bfloat16_tENS5_IJlSB_lEEESI_SJ_NS4_8TiledMMAINS4_8MMA_AtomIJNS4_20SM100_MMA_F16BF16_SSISI_SI_fLi64ELi64ELNS4_4UMMA5MajorE0ELSO_0ELNSN_7ScaleInE0ELSP_0EEEEEENS4_6LayoutINS5_IJSB_SB_SB_EEENS5_IJNSA_ILi0EEESU_SU_EEEEENS5_IJNS4_10UnderscoreESX_SX_EEEEENS4_23SM90_TMA_LOAD_MULTICASTENS4_14ComposedLayoutINS4_7SwizzleILi2ELi4ELi3EEENS4_18smem_ptr_flag_bitsILi16EEENSS_INS5_IJNSA_ILi8EEESG_EEENS5_IJSG_SB_EEEEEEEvNS4_8identityENS4_13SM90_TMA_LOADES1A_vS1B_EENS_8epilogue10collective18CollectiveEpilogueINS1E_23Sm100TmaWarpSpecializedILi3ELi2ELi16ELb1ELb0EEEJSH_NS5_IJNSS_ISF_SB_EENSS_ISG_SB_EEEEESI_SJ_SI_SJ_NS1E_6fusion15FusionCallbacksIS1I_NS1M_17LinearCombinationISI_fSI_fLNS_15FloatRoundStyleE2EEESH_S1L_JEEENS4_5SM1004TMEM4LOAD26SM100_TMEM_LOAD_16dp256b4xES1C_S1A_NS4_17SM75_U32x4_LDSM_NENS4_14SM90_TMA_STOREES1A_NS4_17SM90_U32x4_STSM_NENS4_39AutoVectorizingCopyWithAssumedAlignmentILi128EEEEEEvvEEEEvNT_6ParamsE)
        .other          _ZN7cutlass13device_kernelINS_4gemm6kernel13GemmUniversalIN4cute5tupleIJiiiiEEENS1_10collective13CollectiveMmaINS1_35MainloopSm100TmaUmmaWarpSpecializedILi3ELi2ELi4ENS5_IJNS4_1CILi1EEENSA_ILi2EEESB_EEEEENS5_IJNSA_ILi64EEESF_NSA_ILi32EEEEEENS_10bfloat16_tENS5_IJlSB_lEEESI_SJ_NS4_8TiledMMAINS4_8MMA_AtomIJNS4_20SM100_MMA_F16BF16_SSISI_SI_fLi64ELi64ELNS4_4UMMA5MajorE0ELSO_0ELNSN_7ScaleInE0ELSP_0EEEEEENS4_6LayoutINS5_IJSB_SB_SB_EEENS5_IJNSA_ILi0EEESU_SU_EEEEENS5_IJNS4_10UnderscoreESX_SX_EEEEENS4_23SM90_TMA_LOAD_MULTICASTENS4_14ComposedLayoutINS4_7SwizzleILi2ELi4ELi3EEENS4_18smem_ptr_flag_bitsILi16EEENSS_INS5_IJNSA_ILi8EEESG_EEENS5_IJSG_SB_EEEEEEEvNS4_8identityENS4_13SM90_TMA_LOADES1A_vS1B_EENS_8epilogue10collective18CollectiveEpilogueINS1E_23Sm100TmaWarpSpecializedILi3ELi2ELi16ELb1ELb0EEEJSH_NS5_IJNSS_ISF_SB_EENSS_ISG_SB_EEEEESI_SJ_SI_SJ_NS1E_6fusion15FusionCallbacksIS1I_NS1M_17LinearCombinationISI_fSI_fLNS_15FloatRoundStyleE2EEESH_S1L_JEEENS4_5SM1004TMEM4LOAD26SM100_TMEM_LOAD_16dp256b4xES1C_S1A_NS4_17SM75_U32x4_LDSM_NENS4_14SM90_TMA_STOREES1A_NS4_17SM90_U32x4_STSM_NENS4_39AutoVectorizingCopyWithAssumedAlignmentILi128EEEEEEvvEEEEvNT_6ParamsE,@"STO_CUDA_ENTRY STV_DEFAULT"
_ZN7cutlass13device_kernelINS_4gemm6kernel13GemmUniversalIN4cute5tupleIJiiiiEEENS1_10collective13CollectiveMmaINS1_35MainloopSm100TmaUmmaWarpSpecializedILi3ELi2ELi4ENS5_IJNS4_1CILi1EEENSA_ILi2EEESB_EEEEENS5_IJNSA_ILi64EEESF_NSA_ILi32EEEEEENS_10bfloat16_tENS5_IJlSB_lEEESI_SJ_NS4_8TiledMMAINS4_8MMA_AtomIJNS4_20SM100_MMA_F16BF16_SSISI_SI_fLi64ELi64ELNS4_4UMMA5MajorE0ELSO_0ELNSN_7ScaleInE0ELSP_0EEEEEENS4_6LayoutINS5_IJSB_SB_SB_EEENS5_IJNSA_ILi0EEESU_SU_EEEEENS5_IJNS4_10UnderscoreESX_SX_EEEEENS4_23SM90_TMA_LOAD_MULTICASTENS4_14ComposedLayoutINS4_7SwizzleILi2ELi4ELi3EEENS4_18smem_ptr_flag_bitsILi16EEENSS_INS5_IJNSA_ILi8EEESG_EEENS5_IJSG_SB_EEEEEEEvNS4_8identityENS4_13SM90_TMA_LOADES1A_vS1B_EENS_8epilogue10collective18CollectiveEpilogueINS1E_23Sm100TmaWarpSpecializedILi3ELi2ELi16ELb1ELb0EEEJSH_NS5_IJNSS_ISF_SB_EENSS_ISG_SB_EEEEESI_SJ_SI_SJ_NS1E_6fusion15FusionCallbacksIS1I_NS1M_17LinearCombinationISI_fSI_fLNS_15FloatRoundStyleE2EEESH_S1L_JEEENS4_5SM1004TMEM4LOAD26SM100_TMEM_LOAD_16dp256b4xES1C_S1A_NS4_17SM75_U32x4_LDSM_NENS4_14SM90_TMA_STOREES1A_NS4_17SM90_U32x4_STSM_NENS4_39AutoVectorizingCopyWithAssumedAlignmentILi128EEEEEEvvEEEEvNT_6ParamsE:
[----:B------:R-:W1:Y:S01]  /*0000*/  LDC R1, c[0x0][0x37c] ;  /* 0x0000df00ff017b82 */ /* 0x000e620000000800 */
[----:B------:R-:W2:Y:S01]  /*0010*/  S2R R55, SR_TID.X ;  /* 0x0000000000377919 */ /* 0x000ea20000002100 */
[----:B------:R-:W3:Y:S01]  /*0020*/  LDCU.64 UR8, c[0x0][0x890] ;  /* 0x00011200ff0877ac */ /* 0x000ee20008000a00 */
[----:B------:R-:W-:Y:S02]  /*0030*/  PRMT R45, RZ, 0x7610, R45 ;  /* 0x00007610ff2d7816 */ /* 0x000fe4000000002d */
[----:B------:R-:W-:Y:S01]  /*0040*/  ELECT P3, URZ, PT ;  /* 0x0000000000ff782f */ /* 0x000fe20003860000 */
[----:B---3--:R-:W-:-:S04]  /*0050*/  UISETP.NE.U32.AND UP0, UPT, UR8, URZ, UPT ;  /* 0x000000ff0800728c */ /* 0x008fc8000bf05070 */
[----:B------:R-:W-:Y:S01]  /*0060*/  UISETP.NE.AND.EX UP0, UPT, UR9, URZ, UPT, UP0 ;  /* 0x000000ff0900728c */ /* 0x000fe2000bf05300 */
[----:B--2---:R-:W-:-:S05]  /*0070*/  SHF.R.U32.HI R46, RZ, 0x5, R55 ;  /* 0x00000005ff2e7819 */ /* 0x004fca0000011637 */
[----:B------:R-:W2:Y:S02]  /*0080*/  SHFL.IDX PT, R0, R46, RZ, 0x1f ;  /* 0x00001fff2e007589 */ /* 0x000ea400000e0000 */
[----:B--2---:R-:W-:Y:S01]  /*0090*/  R2UR UR22, R0 ;  /* 0x00000000001672ca */ /* 0x004fe200000e0000 */
[----:B-1----:R-:W-:-:S14]  /*00a0*/  BRA.U UP0, `(.L_x_0) ;  /* 0x0000000100307547 */ /* 0x002fdc000b800000 */
[----:B------:R-:W1:Y:S02]  /*00b0*/  LDCU.64 UR4, c[0x0][0x888] ;  /* 0x00011100ff0477ac */ /* 0x000e640008000a00 */
[----:B-1----:R-:W-:-:S04]  /*00c0*/  UISETP.NE.U32.AND UP0, UPT, UR4, URZ, UPT ;  /* 0x000000ff0400728c */ /* 0x002fc8000bf05070 */
[----:B------:R-:W-:-:S09]  /*00d0*/  UISETP.NE.AND.EX UP0, UPT, UR5, URZ, UPT, UP0 ;  /* 0x000000ff0500728c */ /* 0x000fd2000bf05300 */
[----:B------:R-:W-:Y:S05]  /*00e0*/  BRA.U !UP0, `(.L_x_1) ;  /* 0x0000000108147547 */ /* 0x000fea000b800000 */
[----:B------:R-:W1:Y:S01]  /*00f0*/  LDC.64 R26, c[0x0][0x888] ;  /* 0x00022200ff1a7b82 */ /* 0x000e620000000a00 */
[----:B------:R-:W1:Y:S02]  /*0100*/  LDCU.64 UR4, c[0x0][0x358] ;  /* 0x00006b00ff0477ac */ /* 0x000e640008000a00 */
[----:B-1----:R1:W5:Y:S01]  /*0110*/  LDG.E R26, desc[UR4][R26.64] ;  /* 0x000000041a1a7981 */ /* 0x002362000c1e1900 */
[----:B------:R-:W-:Y:S01]  /*0120*/  HFMA2 R45, -RZ, RZ, 0, 5.9604644775390625e-08 ;  /* 0x00000001ff2d7431 */ /* 0x000fe200000001ff */
[----:B------:R-:W-:Y:S05]  /*0130*/  BRA `(.L_x_0) ;  /* 0x00000000000c7947 */ /* 0x000fea0003800000 */
.L_x_1:
[----:B------:R-:W1:Y:S01]  /*0140*/  LDCU UR4, c[0x0][0x880] ;  /* 0x00011000ff0477ac */ /* 0x000e620008000800 */
[----:B------:R-:W-:Y:S01]  /*0150*/  HFMA2 R45, -RZ, RZ, 0, 5.9604644775390625e-08 ;  /* 0x00000001ff2d7431 */ /* 0x000fe200000001ff */
[----:B-1----:R-:W-:-:S07]  /*0160*/  MOV R26, UR4 ;  /* 0x00000004001a7c02 */ /* 0x002fce0008000f00 */
.L_x_0:
[----:B------:R-:W2:Y:S02]  /*0170*/  LDCU.64 UR4, c[0x0][0x8b0] ;  /* 0x00011600ff0477ac */ /* 0x000ea40008000a00 */
[----:B--2---:R-:W-:-:S04]  /*0180*/  UISETP.NE.U32.AND UP0, UPT, UR4, URZ, UPT ;  /* 0x000000ff0400728c */ /* 0x004fc8000bf05070 */
[----:B------:R-:W-:-:S09]  /*0190*/  UISETP.NE.AND.EX UP0, UPT, UR5, URZ, UPT, UP0 ;  /* 0x000000ff0500728c */ /* 0x000fd2000bf05300 */
[----:B------:R-:W-:Y:S05]  /*01a0*/  BRA.U UP0, `(.L_x_2) ;  /* 0x0000000100287547 */ /* 0x000fea000b800000 */
[----:B------:R-:W2:Y:S02]  /*01b0*/  LDCU.64 UR4, c[0x0][0x8a8] ;  /* 0x00011500ff0477ac */ /* 0x000ea40008000a00 */
[----:B--2---:R-:W-:-:S04]  /*01c0*/  UISETP.NE.U32.AND UP0, UPT, UR4, URZ, UPT ;  /* 0x000000ff0400728c */ /* 0x004fc8000bf05070 */
[----:B------:R-:W-:-:S09]  /*01d0*/  UISETP.NE.AND.EX UP0, UPT, UR5, URZ, UPT, UP0 ;  /* 0x000000ff0500728c */ /* 0x000fd2000bf05300 */
[----:B------:R-:W-:Y:S05]  /*01e0*/  BRA.U !UP0, `(.L_x_3) ;  /* 0x0000000108107547 */ /* 0x000fea000b800000 */
[----:B------:R-:W2:Y:S01]  /*01f0*/  LDC.64 R24, c[0x0][0x8a8] ;  /* 0x00022a00ff187b82 */ /* 0x000ea20000000a00 */
[----:B------:R-:W2:Y:S02]  /*0200*/  LDCU.64 UR4, c[0x0][0x358] ;  /* 0x00006b00ff0477ac */ /* 0x000ea40008000a00 */
[----:B--2---:R2:W5:Y:S01]  /*0210*/  LDG.E R24, desc[UR4][R24.64] ;  /* 0x0000000418187981 */ /* 0x004562000c1e1900 */
[----:B------:R-:W-:Y:S05]  /*0220*/  BRA `(.L_x_2) ;  /* 0x0000000000087947 */ /* 0x000fea0003800000 */
.L_x_3:
[----:B------:R-:W2:Y:S02]  /*0230*/  LDCU UR4, c[0x0][0x8a0] ;  /* 0x00011400ff0477ac */ /* 0x000ea40008000800 */
[----:B--2---:R-:W-:Y:S02]  /*0240*/  MOV R24, UR4 ;  /* 0x0000000400187c02 */ /* 0x004fe40008000f00 */
.L_x_2:
[----:B------:R-:W-:Y:S01]  /*0250*/  IMAD.U32 R0, RZ, RZ, UR22 ;  /* 0x00000016ff007e24 */ /* 0x000fe2000f8e00ff */
[----:B------:R-:W-:Y:S04]  /*0260*/  BSSY.RECONVERGENT B0, `(.L_x_4) ;  /* 0x000000c000007945 */ /* 0x000fe80003800200 */
[C---:B------:R-:W-:Y:S02]  /*0270*/  ISETP.NE.OR P1, PT, R0.reuse, 0x1, !P3 ;  /* 0x000000010000780c */ /* 0x040fe40005f25670 */
[----:B------:R-:W-:-:S11]  /*0280*/  ISETP.NE.OR P0, PT, R0, 0x3, !P3 ;  /* 0x000000030000780c */ /* 0x000fd60005f05670 */
[----:B------:R-:W-:Y:S05]  /*0290*/  @P1 BRA `(.L_x_5) ;  /* 0x0000000000201947 */ /* 0x000fea0003800000 */
[----:B------:R-:W3:Y:S02]  /*02a0*/  LDCU.64 UR4, c[0x0][0x348] ;  /* 0x00006900ff0477ac */ /* 0x000ee40008000a00 */
[----:B---3--:R-:W-:Y:S02]  /*02b0*/  UIADD3 UR6, UP1, UPT, UR4, 0x80, URZ ;  /* 0x0000008004067890 */ /* 0x008fe4000ff3e0ff */
[----:B------:R-:W-:Y:S02]  /*02c0*/  UIADD3 UR4, UP0, UPT, UR4, 0x180, URZ ;  /* 0x0000018004047890 */ /* 0x000fe4000ff1e0ff */
[----:B------:R-:W-:Y:S02]  /*02d0*/  UIADD3.X UR7, UPT, UPT, URZ, UR5, URZ, UP1, !UPT ;  /* 0x00000005ff077290 */ /* 0x000fe40008ffe4ff */
[----:B------:R-:W-:-:S07]  /*02e0*/  UIADD3.X UR5, UPT, UPT, URZ, UR5, URZ, UP0, !UPT ;  /* 0x00000005ff057290 */ /* 0x000fce00087fe4ff */
[----:B------:R3:W-:Y:S02]  /*02f0*/  UTMACCTL.PF [UR6] ;  /* 0x00000000060079b9 */ /* 0x0007e40008040000 */
[----:B------:R3:W-:Y:S02]  /*0300*/  UTMACCTL.PF [UR4] ;  /* 0x00000000040079b9 */ /* 0x0007e40008040000 */
[----:B---3--:R-:W-:Y:S01]  /*0310*/  NOP ;  /* 0x0000000000007918 */ /* 0x008fe20000000000 */
.L_x_5:
[----:B------:R-:W-:Y:S05]  /*0320*/  BSYNC.RECONVERGENT B0 ;  /* 0x0000000000007941 */ /* 0x000fea0003800200 */
.L_x_4:
[----:B------:R-:W-:Y:S04]  /*0330*/  BSSY.RECONVERGENT B0, `(.L_x_6) ;  /* 0x000000a000007945 */ /* 0x000fe80003800200 */
        /* <DEDUP_REMOVED lines=9> */
.L_x_7:
[----:B------:R-:W-:Y:S05]  /*03d0*/  BSYNC.RECONVERGENT B0 ;  /* 0x0000000000007941 */ /* 0x000fea0003800200 */
.L_x_6:
[----:B------:R-:W3:Y:S01]  /*03e0*/  LDCU.64 UR4, c[0x0][0x888] ;  /* 0x00011100ff0477ac */ /* 0x000ee20008000a00 */
[----:B------:R-:W-:Y:S02]  /*03f0*/  UISETP.EQ.U32.AND UP1, UPT, UR8, URZ, UPT ;  /* 0x000000ff0800728c */ /* 0x000fe4000bf22070 */
[----:B------:R-:W-:Y:S02]  /*0400*/  UPLOP3.LUT UP3, UPT, UPT, UPT, UPT, 0x80, 0x8 ;  /* 0x000000000008789c */ /* 0x000fe40003f6f070 */
[----:B---3--:R-:W-:-:S04]  /*0410*/  UISETP.NE.U32.AND UP0, UPT, UR4, URZ, UPT ;  /* 0x000000ff0400728c */ /* 0x008fc8000bf05070 */
[----:B------:R-:W-:-:S04]  /*0420*/  UISETP.NE.AND.EX UP0, UPT, UR5, URZ, UPT, UP0 ;  /* 0x000000ff0500728c */ /* 0x000fc8000bf05300 */
[----:B------:R-:W-:-:S04]  /*0430*/  UISETP.EQ.OR.EX UP2, UPT, UR9, URZ, !UP0, UP1 ;  /* 0x000000ff0900728c */ /* 0x000fc8000c742710 */
[----:B------:R-:W-:-:S06]  /*0440*/  UP2UR UR4, UPR, URZ, 0x4 ;  /* 0x00000004ff047883 */ /* 0x000fcc0008000000 */
[----:B------:R-:W-:Y:S01]  /*0450*/  MOV R49, UR4 ;  /* 0x0000000400317c02 */ /* 0x000fe20008000f00 */
[----:B------:R-:W-:Y:S06]  /*0460*/  BRA.U !UP2, `(.L_x_8) ;  /* 0x000000010a207547 */ /* 0x000fec000b800000 */
[----:B------:R-:W-:Y:S01]  /*0470*/  UISETP.NE.U32.AND UP1, UPT, UR8, URZ, UPT ;  /* 0x000000ff0800728c */ /* 0x000fe2000bf25070 */
[----:B-----5:R-:W-:Y:S01]  /*0480*/  FSETP.NEU.AND P0, PT, R26, RZ, PT ;  /* 0x000000ff1a00720b */ /* 0x020fe20003f0d000 */
[----:B------:R-:W-:Y:S02]  /*0490*/  USEL UR4, URZ, 0xffffffff, UP0 ;  /* 0xffffffffff047887 */ /* 0x000fe40008000000 */
[----:B------:R-:W-:-:S10]  /*04a0*/  UISETP.NE.AND.EX UP1, UPT, UR9, URZ, UPT, UP1 ;  /* 0x000000ff0900728c */ /* 0x000fd4000bf25310 */
[----:B------:R-:W-:Y:S01]  /*04b0*/  VOTEU.ANY UP0, P0 ;  /* 0x0000000000ff7886 */ /* 0x000fe20000000100 */
[----:B------:R-:W-:-:S04]  /*04c0*/  @!UP1 USEL UR4, URZ, 0xffffffff, UP0 ;  /* 0xffffffffff049887 */ /* 0x000fc80008000000 */
[----:B------:R-:W-:-:S04]  /*04d0*/  ULOP3.LUT UR4, UR4, 0x1, URZ, 0xc0, !UPT ;  /* 0x0000000104047892 */ /* 0x000fc8000f8ec0ff */
[----:B------:R-:W-:-:S11]  /*04e0*/  UISETP.NE.U32.AND UP3, UPT, UR4, 0x1, UPT ;  /* 0x000000010400788c */ /* 0x000fd6000bf65070 */
.L_x_8:
[----:B------:R-:W3:Y:S01]  /*04f0*/  SHFL.IDX PT, R2, R46, RZ, 0x1f ;  /* 0x00001fff2e027589 */ /* 0x000ee200000e0000 */
[----:B------:R-:W-:-:S04]  /*0500*/  UISETP.NE.AND UP0, UPT, UR22, 0x2, UPT ;  /* 0x000000021600788c */ /* 0x000fc8000bf05270 */
[----:B------:R-:W-:Y:S01]  /*0510*/  USEL UR37, URZ, 0x1, UP0 ;  /* 0x00000001ff257887 */ /* 0x000fe20008000000 */
[----:B---3--:R-:W-:-:S13]  /*0520*/  ISETP.NE.AND P0, PT, R2, RZ, PT ;  /* 0x000000ff0200720c */ /* 0x008fda0003f05270 */
[----:B------:R-:W-:Y:S05]  /*0530*/  @P0 BRA `(.L_x_9) ;  /* 0x0000000000500947 */ /* 0x000fea0003800000 */
[----:B------:R-:W3:Y:S01]  /*0540*/  S2UR UR4, SR_CgaCtaId ;  /* 0x00000000000479c3 */ /* 0x000ee20000008800 */
[----:B------:R-:W-:Y:S01]  /*0550*/  UMOV UR5, 0x400 ;  /* 0x0000040000057882 */ /* 0x000fe20000000000 */
[----:B------:R-:W-:Y:S01]  /*0560*/  UMOV UR8, 0x1 ;  /* 0x0000000100087882 */ /* 0x000fe20000000000 */
[----:B------:R-:W-:Y:S01]  /*0570*/  UMOV UR6, 0x2 ;  /* 0x0000000200067882 */ /* 0x000fe20000000000 */
[----:B------:R-:W-:-:S04]  /*0580*/  UIADD3 UR8, UPT, UPT, -UR8, 0x100000, URZ ;  /* 0x0010000008087890 */ /* 0x000fc8000fffe1ff */
[----:B------:R-:W-:Y:S02]  /*0590*/  USHF.L.U32 UR9, UR8, 0xb, URZ ;  /* 0x0000000b08097899 */ /* 0x000fe400080006ff */
[----:B------:R-:W-:Y:S02]  /*05a0*/  USHF.L.U32 UR8, UR8, 0x1, URZ ;  /* 0x0000000108087899 */ /* 0x000fe400080006ff */
[----:B------:R-:W-:-:S04]  /*05b0*/  UIADD3 UR6, UPT, UPT, -UR6, 0x100000, URZ ;  /* 0x0010000006067890 */ /* 0x000fc8000fffe1ff */
[----:B------:R-:W-:Y:S02]  /*05c0*/  USHF.L.U32 UR7, UR6, 0xb, URZ ;  /* 0x0000000b06077899 */ /* 0x000fe400080006ff */
[----:B------:R-:W-:Y:S01]  /*05d0*/  USHF.L.U32 UR6, UR6, 0x1, URZ ;  /* 0x0000000106067899 */ /* 0x000fe200080006ff */
[----:B------:R-:W-:Y:S01]  /*05e0*/  ELECT P0, URZ, PT ;  /* 0x0000000000ff782f */ /* 0x000fe20003800000 */
[----:B---3--:R-:W-:Y:S01]  /*05f0*/  ULEA UR4, UR4, UR5, 0x18 ;  /* 0x0000000504047291 */ /* 0x008fe2000f8ec0ff */
[----:B------:R-:W3:Y:S11]  /*0600*/  FENCE.VIEW.ASYNC.S ;  /* 0x00000000000073c6 */ /* 0x000ef60000000000 */
[----:B---3--:R3:W4:Y:S01]  /*0610*/  SYNCS.EXCH.64 URZ, [UR4], UR8 ;  /* 0x0000000804ff75b2 */ /* 0x0087220008000100 */
[----:B------:R3:W1:Y:S01]  /*0620*/  SYNCS.EXCH.64 URZ, [UR4+0x18], UR6 ;  /* 0x0000180604ff75b2 */ /* 0x0006620008000100 */
[----:B------:R3:W1:Y:S01]  /*0630*/  SYNCS.EXCH.64 URZ, [UR4+0x8], UR8 ;  /* 0x0000080804ff75b2 */ /* 0x0006620008000100 */
[----:B------:R3:W1:Y:S01]  /*0640*/  SYNCS.EXCH.64 URZ, [UR4+0x20], UR6 ;  /* 0x0000200604ff75b2 */ /* 0x0006620008000100 */
[----:B------:R3:W1:Y:S01]  /*0650*/  SYNCS.EXCH.64 URZ, [UR4+0x10], UR8 ;  /* 0x0000100804ff75b2 */ /* 0x0006620008000100 */
[----:B------:R3:W1:Y:S01]  /*0660*/  SYNCS.EXCH.64 URZ, [UR4+0x28], UR6 ;  /* 0x0000280604ff75b2 */ /* 0x0006620008000100 */
[----:B------:R-:W-:Y:S01]  /*0670*/  NOP ;  /* 0x0000000000007918 */ /* 0x000fe20000000000 */
.L_x_9:
[----:B------:R-:W2:Y:S01]  /*0680*/  SHFL.IDX PT, R2, R46, RZ, 0x1f ;  /* 0x00001fff2e027589 */ /* 0x000ea200000e0000 */
[----:B------:R-:W-:Y:S01]  /*0690*/  NOP ;  /* 0x0000000000007918 */ /* 0x000fe20000000000 */
[----:B--2---:R-:W-:-:S13]  /*06a0*/  ISETP.NE.AND P0, PT, R2, 0x1, PT ;  /* 0x000000010200780c */ /* 0x004fda0003f05270 */
[----:B------:R-:W-:Y:S05]  /*06b0*/  @P0 BRA `(.L_x_10) ;  /* 0x0000000000500947 */ /* 0x000fea0003800000 */
[----:B---3--:R-:W2:Y:S01]  /*06c0*/  S2UR UR4, SR_CgaCtaId ;  /* 0x00000000000479c3 */ /* 0x008ea20000008800 */
        /* <DEDUP_REMOVED lines=10> */
[----:B--2---:R-:W-:Y:S01]  /*0770*/  ULEA UR4, UR4, UR5, 0x18 ;  /* 0x0000000504047291 */ /* 0x004fe2000f8ec0ff */
[----:B------:R-:W2:Y:S11]  /*0780*/  FENCE.VIEW.ASYNC.S ;  /* 0x00000000000073c6 */ /* 0x000eb60000000000 */
[----:B--2---:R2:W3:Y:S01]  /*0790*/  SYNCS.EXCH.64 URZ, [UR4+0x30], UR8 ;  /* 0x0000300804ff75b2 */ /* 0x0044e20008000100 */
[----:B------:R2:W1:Y:S01]  /*07a0*/  SYNCS.EXCH.64 URZ, [UR4+0x48], UR6 ;  /* 0x0000480604ff75b2 */ /* 0x0004620008000100 */
[----:B------:R2:W1:Y:S01]  /*07b0*/  SYNCS.EXCH.64 URZ, [UR4+0x38], UR8 ;  /* 0x0000380804ff75b2 */ /* 0x0004620008000100 */
[----:B------:R2:W1:Y:S01]  /*07c0*/  SYNCS.EXCH.64 URZ, [UR4+0x50], UR6 ;  /* 0x0000500604ff75b2 */ /* 0x0004620008000100 */
[----:B------:R2:W1:Y:S01]  /*07d0*/  SYNCS.EXCH.64 URZ, [UR4+0x40], UR8 ;  /* 0x0000400804ff75b2 */ /* 0x0004620008000100 */
[----:B------:R2:W1:Y:S01]  /*07e0*/  SYNCS.EXCH.64 URZ, [UR4+0x58], UR6 ;  /* 0x0000580604ff75b2 */ /* 0x0004620008000100 */
[----:B------:R-:W-:Y:S01]  /*07f0*/  NOP ;  /* 0x0000000000007918 */ /* 0x000fe20000000000 */
.L_x_10:
[----:B------:R-:W4:Y:S01]  /*0800*/  SHFL.IDX PT, R2, R46, RZ, 0x1f ;  /* 0x00001fff2e027589 */ /* 0x000f2200000e0000 */
[----:B------:R-:W-:Y:S01]  /*0810*/  NOP ;  /* 0x0000000000007918 */ /* 0x000fe20000000000 */
[----:B----4-:R-:W-:-:S13]  /*0820*/  ISETP.NE.AND P0, PT, R2, 0x3, PT ;  /* 0x000000030200780c */ /* 0x010fda0003f05270 */
[----:B------:R-:W-:Y:S05]  /*0830*/  @P0 BRA `(.L_x_11) ;  /* 0x0000000000300947 */ /* 0x000fea0003800000 */
[----:B--23--:R-:W2:Y:S01]  /*0840*/  S2UR UR6, SR_CgaCtaId ;  /* 0x00000000000679c3 */ /* 0x00cea20000008800 */
[----:B------:R-:W-:Y:S01]  /*0850*/  UMOV UR4, 0x400 ;  /* 0x0000040000047882 */ /* 0x000fe20000000000 */
[----:B------:R-:W-:Y:S01]  /*0860*/  UMOV UR5, 0x20 ;  /* 0x0000002000057882 */ /* 0x000fe20000000000 */
[----:B------:R-:W-:Y:S01]  /*0870*/  ELECT P0, URZ, PT ;  /* 0x0000000000ff782f */ /* 0x000fe20003800000 */
[----:B--2---:R-:W-:Y:S02]  /*0880*/  ULEA UR6, UR6, UR4, 0x18 ;  /* 0x0000000406067291 */ /* 0x004fe4000f8ec0ff */
[----:B------:R-:W-:-:S04]  /*0890*/  UIADD3 UR4, UPT, UPT, -UR5, 0x100000, URZ ;  /* 0x0010000005047890 */ /* 0x000fc8000fffe1ff */
[----:B------:R-:W-:Y:S02]  /*08a0*/  USHF.L.U32 UR5, UR4, 0xb, URZ ;  /* 0x0000000b04057899 */ /* 0x000fe400080006ff */
[----:B------:R-:W-:Y:S01]  /*08b0*/  USHF.L.U32 UR4, UR4, 0x1, URZ ;  /* 0x0000000104047899 */ /* 0x000fe200080006ff */
[----:B------:R-:W2:Y:S11]  /*08c0*/  FENCE.VIEW.ASYNC.S ;  /* 0x00000000000073c6 */ /* 0x000eb60000000000 */
[----:B--2---:R4:W2:Y:S01]  /*08d0*/  SYNCS.EXCH.64 URZ, [UR6+0x60], UR4 ;  /* 0x0000600406ff75b2 */ /* 0x0048a20008000100 */
[----:B------:R4:W3:Y:S02]  /*08e0*/  SYNCS.EXCH.64 URZ, [UR6+0x68], UR4 ;  /* 0x0000680406ff75b2 */ /* 0x0008e40008000100 */
[----:B----4-:R-:W-:Y:S01]  /*08f0*/  NOP ;  /* 0x0000000000007918 */ /* 0x010fe20000000000 */
.L_x_11:
[----:B------:R-:W4:Y:S01]  /*0900*/  SHFL.IDX PT, R2, R46, RZ, 0x1f ;  /* 0x00001fff2e027589 */ /* 0x000f2200000e0000 */
[----:B------:R-:W-:Y:S01]  /*0910*/  NOP ;  /* 0x0000000000007918 */ /* 0x000fe20000000000 */
[----:B----4-:R-:W-:-:S13]  /*0920*/  ISETP.NE.AND P0, PT, R2, 0x4, PT ;  /* 0x000000040200780c */ /* 0x010fda0003f05270 */
[----:B------:R-:W-:Y:S05]  /*0930*/  @P0 BRA `(.L_x_12) ;  /* 0x00000000004c0947 */ /* 0x000fea0003800000 */
[----:B--23--:R-:W2:Y:S01]  /*0940*/  S2UR UR6, SR_CgaCtaId ;  /* 0x00000000000679c3 */ /* 0x00cea20000008800 */
[----:B------:R-:W-:Y:S01]  /*0950*/  UMOV UR4, 0x1e0 ;  /* 0x000001e000047882 */ /* 0x000fe20000000000 */
[----:B------:R-:W-:Y:S01]  /*0960*/  UMOV UR5, 0x400 ;  /* 0x0000040000057882 */ /* 0x000fe20000000000 */
[----:B------:R-:W-:Y:S01]  /*0970*/  USEL UR4, UR4, 0x1a0, UP3 ;  /* 0x000001a004047887 */ /* 0x000fe20009800000 */
[----:B------:R-:W-:Y:S01]  /*0980*/  UMOV UR8, 0x1 ;  /* 0x0000000100087882 */ /* 0x000fe20000000000 */
[----:B------:R-:W-:Y:S01]  /*0990*/  ELECT P0, URZ, PT ;  /* 0x0000000000ff782f */ /* 0x000fe20003800000 */
[----:B------:R-:W-:-:S04]  /*09a0*/  UIADD3 UR8, UPT, UPT, -UR8, 0x100000, URZ ;  /* 0x0010000008087890 */ /* 0x000fc8000fffe1ff */
[----:B------:R-:W-:Y:S02]  /*09b0*/  USHF.L.U32 UR9, UR8, 0xb, URZ ;  /* 0x0000000b08097899 */ /* 0x000fe400080006ff */
[----:B------:R-:W-:Y:S02]  /*09c0*/  USHF.L.U32 UR8, UR8, 0x1, URZ ;  /* 0x0000000108087899 */ /* 0x000fe400080006ff */
[----:B--2---:R-:W-:Y:S02]  /*09d0*/  ULEA UR6, UR6, UR5, 0x18 ;  /* 0x0000000506067291 */ /* 0x004fe4000f8ec0ff */
[----:B------:R-:W-:-:S04]  /*09e0*/  UIADD3 UR4, UPT, UPT, -UR4, 0x100000, URZ ;  /* 0x0010000004047890 */ /* 0x000fc8000fffe1ff */
[----:B------:R-:W-:Y:S02]  /*09f0*/  USHF.L.U32 UR5, UR4, 0xb, URZ ;  /* 0x0000000b04057899 */ /* 0x000fe400080006ff */
[----:B------:R-:W-:Y:S01]  /*0a00*/  USHF.L.U32 UR4, UR4, 0x1, URZ ;  /* 0x0000000104047899 */ /* 0x000fe200080006ff */
[----:B------:R-:W2:Y:S03]  /*0a10*/  FENCE.VIEW.ASYNC.S ;  /* 0x00000000000073c6 */ /* 0x000ea60000000000 */
[----:B--2---:R4:W2:Y:S08]  /*0a20*/  SYNCS.EXCH.64 URZ, [UR6+0x70], UR8 ;  /* 0x0000700806ff75b2 */ /* 0x0048b00008000100 */
[----:B------:R4:W3:Y:S01]  /*0a30*/  SYNCS.EXCH.64 URZ, [UR6+0x80], UR4 ;  /* 0x0000800406ff75b2 */ /* 0x0008e20008000100 */
[----:B------:R4:W1:Y:S01]  /*0a40*/  SYNCS.EXCH.64 URZ, [UR6+0x78], UR8 ;  /* 0x0000780806ff75b2 */ /* 0x0008620008000100 */
[----:B------:R4:W1:Y:S02]  /*0a50*/  SYNCS.EXCH.64 URZ, [UR6+0x88], UR4 ;  /* 0x0000880406ff75b2 */ /* 0x0008640008000100 */
[----:B----4-:R-:W-:Y:S01]  /*0a60*/  NOP ;  /* 0x0000000000007918 */ /* 0x010fe20000000000 */
.L_x_12:
[----:B------:R-:W4:Y:S01]  /*0a70*/  SHFL.IDX PT, R2, R46, RZ, 0x1f ;  /* 0x00001fff2e027589 */ /* 0x000f2200000e0000 */
[----:B------:R-:W-:Y:S01]  /*0a80*/  NOP ;  /* 0x0000000000007918 */ /* 0x000fe20000000000 */
[----:B----4-:R-:W-:-:S13]  /*0a90*/  ISETP.NE.AND P0, PT, R2, 0x5, PT ;  /* 0x000000050200780c */ /* 0x010fda0003f05270 */
[----:B------:R-:W-:Y:S05]  /*0aa0*/  @P0 BRA `(.L_x_13) ;  /* 0x0000000000580947 */ /* 0x000fea0003800000 */
[----:B--23--:R-:W2:Y:S01]  /*0ab0*/  S2UR UR4, SR_CgaCtaId ;  /* 0x00000000000479c3 */ /* 0x00cea20000008800 */
        /* <DEDUP_REMOVED lines=12> */
[----:B--2---:R4:W2:Y:S01]  /*0b80*/  SYNCS.EXCH.64 URZ, [UR4+0x90], UR8 ;  /* 0x0000900804ff75b2 */ /* 0x0048a20008000100 */
[----:B------:R4:W3:Y:S01]  /*0b90*/  SYNCS.EXCH.64 URZ, [UR4+0xb0], UR6 ;  /* 0x0000b00604ff75b2 */ /* 0x0008e20008000100 */
[----:B------:R4:W1:Y:S01]  /*0ba0*/  SYNCS.EXCH.64 URZ, [UR4+0x98], UR8 ;  /* 0x0000980804ff75b2 */ /* 0x0008620008000100 */
[----:B------:R4:W1:Y:S01]  /*0bb0*/  SYNCS.EXCH.64 URZ, [UR4+0xb8], UR6 ;  /* 0x0000b80604ff75b2 */ /* 0x0008620008000100 */
[----:B------:R4:W1:Y:S01]  /*0bc0*/  SYNCS.EXCH.64 URZ, [UR4+0xa0], UR8 ;  /* 0x0000a00804ff75b2 */ /* 0x0008620008000100 */
[----:B------:R4:W1:Y:S01]  /*0bd0*/  SYNCS.EXCH.64 URZ, [UR4+0xc0], UR6 ;  /* 0x0000c00604ff75b2 */ /* 0x0008620008000100 */
[----:B------:R4:W1:Y:S01]  /*0be0*/  SYNCS.EXCH.64 URZ, [UR4+0xa8], UR8 ;  /* 0x0000a80804ff75b2 */ /* 0x0008620008000100 */
[----:B------:R4:W1:Y:S02]  /*0bf0*/  SYNCS.EXCH.64 URZ, [UR4+0xc8], UR6 ;  /* 0x0000c80604ff75b2 */ /* 0x0008640008000100 */
[----:B----4-:R-:W-:Y:S01]  /*0c00*/  NOP ;  /* 0x0000000000007918 */ /* 0x010fe20000000000 */
.L_x_13:
[----:B------:R-:W4:Y:S01]  /*0c10*/  SHFL.IDX PT, R2, R46, RZ, 0x1f ;  /* 0x00001fff2e027589 */ /* 0x000f2200000e0000 */
[----:B------:R-:W1:Y:S01]  /*0c20*/  S2UR UR54, SR_CgaCtaId ;  /* 0x00000000003679c3 */ /* 0x000e620000008800 */
[----:B------:R-:W-:Y:S01]  /*0c30*/  NOP ;  /* 0x0000000000007918 */ /* 0x000fe20000000000 */
[----:B----4-:R-:W-:-:S13]  /*0c40*/  ISETP.NE.AND P0, PT, R2, 0x3, PT ;  /* 0x000000030200780c */ /* 0x010fda0003f05270 */
[----:B-1----:R-:W-:Y:S05]  /*0c50*/  @P0 BRA `(.L_x_14) ;  /* 0x0000000000340947 */ /* 0x002fea0003800000 */
[----:B--23--:R-:W-:Y:S01]  /*0c60*/  UMOV UR4, 0x400 ;  /* 0x0000040000047882 */ /* 0x00cfe20000000000 */
[----:B------:R-:W-:Y:S01]  /*0c70*/  UMOV UR6, 0x20 ;  /* 0x0000002000067882 */ /* 0x000fe20000000000 */
[----:B------:R-:W-:Y:S02]  /*0c80*/  ULEA UR4, UR54, UR4, 0x18 ;  /* 0x0000000436047291 */ /* 0x000fe4000f8ec0ff */
[----:B------:R-:W-:-:S04]  /*0c90*/  UIADD3 UR6, UPT, UPT, -UR6, 0x100000, URZ ;  /* 0x0010000006067890 */ /* 0x000fc8000fffe1ff */
[----:B------:R-:W-:Y:S02]  /*0ca0*/  USHF.L.U32 UR7, UR6, 0xb, URZ ;  /* 0x0000000b06077899 */ /* 0x000fe400080006ff */
[----:B------:R-:W-:Y:S01]  /*0cb0*/  USHF.L.U32 UR6, UR6, 0x1, URZ ;  /* 0x0000000106067899 */ /* 0x000fe200080006ff */
[----:B------:R-:W-:Y:S01]  /*0cc0*/  ELECT P0, URZ, PT ;  /* 0x0000000000ff782f */ /* 0x000fe20003800000 */
[----:B------:R-:W1:Y:S10]  /*0cd0*/  FENCE.VIEW.ASYNC.S ;  /* 0x00000000000073c6 */ /* 0x000e740000000000 */
[----:B-1----:R1:W4:Y:S01]  /*0ce0*/  SYNCS.EXCH.64 URZ, [UR4+0xd0], UR6 ;  /* 0x0000d00604ff75b2 */ /* 0x0023220008000100 */
[----:B------:R1:W2:Y:S01]  /*0cf0*/  SYNCS.EXCH.64 URZ, [UR4+0xe0], UR6 ;  /* 0x0000e00604ff75b2 */ /* 0x0002a20008000100 */
[----:B------:R1:W3:Y:S01]  /*0d00*/  SYNCS.EXCH.64 URZ, [UR4+0xd8], UR6 ;  /* 0x0000d80604ff75b2 */ /* 0x0002e20008000100 */
[----:B------:R1:W1:Y:S01]  /*0d10*/  SYNCS.EXCH.64 URZ, [UR4+0xe8], UR6 ;  /* 0x0000e80604ff75b2 */ /* 0x0002620008000100 */
[----:B------:R-:W-:Y:S01]  /*0d20*/  NOP ;  /* 0x0000000000007918 */ /* 0x000fe20000000000 */
.L_x_14:
[----:B-123--:R-:W1:Y:S01]  /*0d30*/  LDCU UR4, c[0x0][0x36c] ;  /* 0x00006d80ff0477ac */ /* 0x00ee620008000800 */
[----:B------:R-:W-:Y:S01]  /*0d40*/  ISETP.NE.OR P3, PT, R0, 0x2, !P3 ;  /* 0x000000020000780c */ /* 0x000fe20005f65670 */
[----:B------:R-:W-:Y:S01]  /*0d50*/  NOP ;  /* 0x0000000000007918 */ /* 0x000fe20000000000 */
[----:B------:R-:W-:Y:S01]  /*0d60*/  LOP3.LUT R0, R55, 0x1f, RZ, 0xc0, !PT ;  /* 0x0000001f37007812 */ /* 0x000fe200078ec0ff */
[----:B------:R-:W-:Y:S02]  /*0d70*/  UISETP.NE.AND UP4, UPT, UR22, URZ, UPT ;  /* 0x000000ff1600728c */ /* 0x000fe4000bf85270 */
[----:B-1----:R-:W-:-:S09]  /*0d80*/  UISETP.EQ.U32.AND UP5, UPT, UR4, 0x1, UPT ;  /* 0x000000010400788c */ /* 0x002fd2000bfa2070 */
[----:B------:R-:W-:Y:S05]  /*0d90*/  BRA.U !UP5, `(.L_x_15) ;  /* 0x000000010d087547 */ /* 0x000fea000b800000 */
[----:B----4-:R-:W-:Y:S01]  /*0da0*/  UCGABAR_ARV ;  /* 0x00000000000079c7 */ /* 0x010fe20008000000 */
[----:B------:R-:W-:Y:S05]  /*0db0*/  BRA `(.L_x_16) ;  /* 0x0000000000047947 */ /* 0x000fea0003800000 */
.L_x_15:
[----:B----4-:R-:W-:Y:S01]  /*0dc0*/  NOP ;  /* 0x0000000000007918 */ /* 0x010fe20000000000 */
.L_x_16:
[----:B------:R-:W1:Y:S01]  /*0dd0*/  S2UR UR7, SR_CTAID.X ;  /* 0x00000000000779c3 */ /* 0x000e620000002500 */
[----:B------:R-:W-:-:S05]  /*0de0*/  CS2R.32 R48, SR_CgaSize ;  /* 0x0000000000307805 */ /* 0x000fca0000008a00 */
[----:B------:R-:W-:-:S05]  /*0df0*/  IMAD R48, R48, -0xa0, RZ ;  /* 0xffffff6030307824 */ /* 0x000fca00078e02ff */
[----:B------:R-:W-:-:S14]  /*0e00*/  R2UR UR5, R48 ;  /* 0x00000000300572ca */ /* 0x000fdc00000e0000 */
[----:B------:R-:W2:Y:S01]  /*0e10*/  LDCU UR5, c[0x0][UR5+0x2b0] ;  /* 0x00005600050577ac */ /* 0x000ea20008000800 */
[----:B------:R-:W-:-:S05]  /*0e20*/  CS2R.32 R48, SR_CgaSize ;  /* 0x0000000000307805 */ /* 0x000fca0000008a00 */
[----:B------:R-:W-:-:S05]  /*0e30*/  IMAD R48, R48, -0xa0, RZ ;  /* 0xffffff6030307824 */ /* 0x000fca00078e02ff */
[----:B------:R-:W-:-:S14]  /*0e40*/  R2UR UR4, R48 ;  /* 0x00000000300472ca */ /* 0x000fdc00000e0000 */
[----:B------:R-:W3:Y:S01]  /*0e50*/  LDCU UR4, c[0x0][UR4+0x2b4] ;  /* 0x00005680040477ac */ /* 0x000ee20008000800 */
[----:B------:R-:W4:Y:S01]  /*0e60*/  S2UR UR8, SR_CTAID.Y ;  /* 0x00000000000879c3 */ /* 0x000f220000002600 */
[----:B------:R-:W-:-:S05]  /*0e70*/  CS2R.32 R48, SR_CgaSize ;  /* 0x0000000000307805 */ /* 0x000fca0000008a00 */
[----:B------:R-:W-:-:S05]  /*0e80*/  IMAD R48, R48, -0xa0, RZ ;  /* 0xffffff6030307824 */ /* 0x000fca00078e02ff */
[----:B------:R-:W-:-:S14]  /*0e90*/  R2UR UR9, R48 ;  /* 0x00000000300972ca */ /* 0x000fdc00000e0000 */
[----:B------:R-:W3:Y:S01]  /*0ea0*/  LDCU UR9, c[0x0][UR9+0x2a0] ;  /* 0x00005400090977ac */ /* 0x000ee20008000800 */
[----:B------:R-:W-:-:S05]  /*0eb0*/  CS2R.32 R48, SR_CgaSize ;  /* 0x0000000000307805 */ /* 0x000fca0000008a00 */
[----:B------:R-:W-:-:S05]  /*0ec0*/  IMAD R48, R48, -0xa0, RZ ;  /* 0xffffff6030307824 */ /* 0x000fca00078e02ff */
[----:B------:R-:W-:-:S14]  /*0ed0*/  R2UR UR10, R48 ;  /* 0x00000000300a72ca */ /* 0x000fdc00000e0000 */
[----:B------:R-:W3:Y:S01]  /*0ee0*/  LDCU UR10, c[0x0][UR10+0x2a4] ;  /* 0x000054800a0a77ac */ /* 0x000ee20008000800 */
[----:B------:R-:W3:Y:S01]  /*0ef0*/  S2UR UR36, SR_CTAID.Z ;  /* 0x00000000002479c3 */ /* 0x000ee20000002700 */
[----:B------:R-:W3:Y:S01]  /*0f00*/  LDCU UR23, c[0x0][0xb24] ;  /* 0x00016480ff1777ac */ /* 0x000ee20008000800 */
[----:B------:R-:W3:Y:S01]  /*0f10*/  LDCU UR40, c[0x0][0xb24] ;  /* 0x00016480ff2877ac */ /* 0x000ee20008000800 */
[----:B-1----:R-:W-:Y:S01]  /*0f20*/  I2FP.F32.U32 R3, UR7 ;  /* 0x0000000700037c45 */ /* 0x002fe20008201000 */
[----:B------:R-:W1:Y:S04]  /*0f30*/  LDCU UR27, c[0x0][0xb30] ;  /* 0x00016600ff1b77ac */ /* 0x000e680008000800 */
[----:B--2---:R-:W-:Y:S01]  /*0f40*/  FMUL R3, R3, UR5 ;  /* 0x0000000503037c20 */ /* 0x004fe20008400000 */
[----:B------:R-:W-:Y:S01]  /*0f50*/  USHF.L.U32 UR24, UR54, 0xa, URZ ;  /* 0x0000000a36187899 */ /* 0x000fe200080006ff */
[----:B----4-:R-:W-:Y:S01]  /*0f60*/  I2FP.F32.U32 R2, UR8 ;  /* 0x0000000800027c45 */ /* 0x010fe20008201000 */
[----:B------:R-:W-:Y:S01]  /*0f70*/  UMOV UR26, UR7 ;  /* 0x00000007001a7c82 */ /* 0x000fe20008000000 */
[----:B------:R-:W-:-:S02]  /*0f80*/  UMOV UR30, UR8 ;  /* 0x00000008001e7c82 */ /* 0x000fc40008000000 */
[----:B------:R-:W2:Y:S01]  /*0f90*/  F2I.U32.TRUNC.NTZ R3, R3 ;  /* 0x0000000300037305 */ /* 0x000ea2000020f000 */
[----:B---3--:R-:W-:Y:S01]  /*0fa0*/  UISETP.GE.AND UP2, UPT, UR23, 0x1, UPT ;  /* 0x000000011700788c */ /* 0x008fe2000bf46270 */
[----:B------:R-:W-:-:S06]  /*0fb0*/  FMUL R2, R2, UR4 ;  /* 0x0000000402027c20 */ /* 0x000fcc0008400000 */
[----:B------:R-:W3:Y:S01]  /*0fc0*/  F2I.U32.TRUNC.NTZ R2, R2 ;  /* 0x0000000200027305 */ /* 0x000ee2000020f000 */
[----:B--2---:R-:W-:Y:S02]  /*0fd0*/  R2UR UR4, R3 ;  /* 0x00000000030472ca */ /* 0x004fe400000e0000 */
[----:B---3--:R-:W-:Y:S02]  /*0fe0*/  R2UR UR6, R2 ;  /* 0x00000000020672ca */ /* 0x008fe400000e0000 */
[----:B------:R-:W-:-:S09]  /*0ff0*/  PRMT R2, RZ, 0x7610, R2 ;  /* 0x00007610ff027816 */ /* 0x000fd20000000002 */
[----:B------:R-:W-:-:S04]  /*1000*/  UIADD3 UR5, UPT, UPT, -UR4, URZ, URZ ;  /* 0x000000ff04057290 */ /* 0x000fc8000fffe1ff */
[----:B------:R-:W-:Y:S02]  /*1010*/  UIMAD UR5, UR9, UR5, UR7 ;  /* 0x00000005090572a4 */ /* 0x000fe4000f8e0207 */
[----:B------:R-:W-:-:S04]  /*1020*/  UIADD3 UR4, UPT, UPT, -UR6, URZ, URZ ;  /* 0x000000ff06047290 */ /* 0x000fc8000fffe1ff */
[----:B------:R-:W-:Y:S01]  /*1030*/  IMAD.U32 R48, RZ, RZ, UR5 ;  /* 0x00000005ff307e24 */ /* 0x000fe2000f8e00ff */
[----:B------:R-:W-:-:S06]  /*1040*/  UIMAD UR4, UR10, UR4, UR8 ;  /* 0x000000040a0472a4 */ /* 0x000fcc000f8e0208 */
[----:B------:R-:W-:Y:S01]  /*1050*/  IMAD.U32 R47, RZ, RZ, UR4 ;  /* 0x00000004ff2f7e24 */ /* 0x000fe2000f8e00ff */
[----:B-1----:R-:W-:Y:S06]  /*1060*/  BRA.U UP4, `(.L_x_17) ;  /* 0x00000001042c7547 */ /* 0x002fec000b800000 */
[----:B------:R-:W-:Y:S02]  /*1070*/  R2UR UR5, R47 ;  /* 0x000000002f0572ca */ /* 0x000fe400000e0000 */
[----:B------:R-:W-:-:S11]  /*1080*/  R2UR UR4, R48 ;  /* 0x00000000300472ca */ /* 0x000fd600000e0000 */
[----:B------:R-:W-:Y:S02]  /*1090*/  UISETP.NE.AND UP0, UPT, UR5, URZ, UPT ;  /* 0x000000ff0500728c */ /* 0x000fe4000bf05270 */
[----:B------:R-:W-:Y:S02]  /*10a0*/  UISETP.NE.AND UP1, UPT, UR5, 0x1, UPT ;  /* 0x000000010500788c */ /* 0x000fe4000bf25270 */
[----:B------:R-:W-:-:S04]  /*10b0*/  UISETP.EQ.OR UP0, UPT, UR4, URZ, !UP0 ;  /* 0x000000ff0400728c */ /* 0x000fc8000c702670 */
[----:B------:R-:W-:Y:S02]  /*10c0*/  USEL UR5, URZ, 0x1, !UP0 ;  /* 0x00000001ff057887 */ /* 0x000fe4000c000000 */
[----:B------:R-:W-:Y:S02]  /*10d0*/  UISETP.NE.AND UP0, UPT, UR4, URZ, UPT ;  /* 0x000000ff0400728c */ /* 0x000fe4000bf05270 */
[----:B------:R-:W-:-:S04]  /*10e0*/  USEL UR4, URZ, 0x2, UP1 ;  /* 0x00000002ff047887 */ /* 0x000fc80008800000 */
[----:B------:R-:W-:-:S04]  /*10f0*/  USEL UR4, UR4, 0x2, UP0 ;  /* 0x0000000204047887 */ /* 0x000fc80008000000 */
[----:B------:R-:W-:-:S06]  /*1100*/  UIADD3 UR4, UPT, UPT, UR5, UR4, URZ ;  /* 0x0000000405047290 */ /* 0x000fcc000fffe0ff */
[----:B------:R-:W-:Y:S02]  /*1110*/  IMAD.U32 R2, RZ, RZ, UR4 ;  /* 0x00000004ff027e24 */ /* 0x000fe4000f8e00ff */
.L_x_17:
[----:B------:R-:W-:Y:S05]  /*1120*/  BRA.U !UP2, `(.L_x_18) ;  /* 0x000000010ad47547 */ /* 0x000fea000b800000 */
[----:B------:R-:W1:Y:S01]  /*1130*/  LDCU.128 UR12, c[0x0][0xb10] ;  /* 0x00016200ff0c77ac */ /* 0x000e620008000c00 */
[----:B------:R-:W2:Y:S01]  /*1140*/  LDCU UR6, c[0x0][0x370] ;  /* 0x00006e00ff0677ac */ /* 0x000ea20008000800 */
[----:B------:R-:W3:Y:S01]  /*1150*/  LDCU UR5, c[0x0][0x374] ;  /* 0x00006e80ff0577ac */ /* 0x000ee20008000800 */
[----:B------:R-:W4:Y:S01]  /*1160*/  LDCU UR25, c[0x0][0xb0c] ;  /* 0x00016180ff1977ac */ /* 0x000f220008000800 */
[----:B------:R-:W4:Y:S01]  /*1170*/  LDCU UR4, c[0x0][0xb20] ;  /* 0x00016400ff0477ac */ /* 0x000f220008000800 */
[----:B------:R-:W4:Y:S01]  /*1180*/  LDCU.64 UR8, c[0x0][0xb28] ;  /* 0x00016500ff0877ac */ /* 0x000f220008000a00 */
[----:B-1----:R-:W-:Y:S02]  /*1190*/  UISETP.NE.AND UP0, UPT, UR14, 0x1, UPT ;  /* 0x000000010e00788c */ /* 0x002fe4000bf05270 */
[----:B---3--:R-:W-:Y:S02]  /*11a0*/  UIMAD.WIDE.U32 UR10, UR5, UR15, URZ ;  /* 0x0000000f050a72a5 */ /* 0x008fe4000f8e00ff */
[----:B--2---:R-:W-:-:S02]  /*11b0*/  UIMAD.WIDE.U32 UR18, UR6, UR12, URZ ;  /* 0x0000000c061272a5 */ /* 0x004fc4000f8e00ff */
[----:B----4-:R-:W-:Y:S02]  /*11c0*/  UISETP.NE.AND UP1, UPT, UR25, 0x1, UPT ;  /* 0x000000011900788c */ /* 0x010fe4000bf25270 */
[----:B------:R-:W-:Y:S01]  /*11d0*/  UISETP.NE.AND UP2, UPT, UR23, 0x1, UPT ;  /* 0x000000011700788c */ /* 0x000fe2000bf45270 */
[----:B------:R-:W-:Y:S02]  /*11e0*/  UMOV UR10, UR11 ;  /* 0x0000000b000a7c82 */ /* 0x000fe40008000000 */
[----:B------:R-:W-:Y:S01]  /*11f0*/  UMOV UR18, UR19 ;  /* 0x0000001300127c82 */ /* 0x000fe20008000000 */
[----:B------:R-:W-:Y:S02]  /*1200*/  @UP0 USHF.R.U32.HI UR5, URZ, UR4, UR10 ;  /* 0x00000004ff050299 */ /* 0x000fe4000801160a */
[----:B------:R-:W-:Y:S02]  /*1210*/  UIMAD.WIDE.U32 UR20, UR30, UR15, URZ ;  /* 0x0000000f1e1472a5 */ /* 0x000fe4000f8e00ff */
[----:B------:R-:W-:-:S02]  /*1220*/  UIMAD.WIDE.U32 UR10, UR5, UR8, URZ ;  /* 0x00000008050a72a5 */ /* 0x000fc4000f8e00ff */
[----:B------:R-:W-:Y:S02]  /*1230*/  @UP1 USHF.R.U32.HI UR6, URZ, UR13, UR18 ;  /* 0x0000000dff061299 */ /* 0x000fe40008011612 */
[----:B------:R-:W-:Y:S02]  /*1240*/  UIMAD.WIDE.U32 UR16, UR26, UR12, URZ ;  /* 0x0000000c1a1072a5 */ /* 0x000fe4000f8e00ff */
[----:B------:R-:W-:Y:S01]  /*1250*/  UIMAD.WIDE.U32 UR18, UR6, UR8, URZ ;  /* 0x00000008061272a5 */ /* 0x000fe2000f8e00ff */
[----:B------:R-:W-:Y:S01]  /*1260*/  UMOV UR20, UR21 ;  /* 0x0000001500147c82 */ /* 0x000fe20008000000 */
[----:B------:R-:W-:Y:S01]  /*1270*/  UMOV UR10, UR11 ;  /* 0x0000000b000a7c82 */ /* 0x000fe20008000000 */
[----:B------:R-:W-:Y:S02]  /*1280*/  USHF.R.U32.HI UR20, URZ, UR4, UR20 ;  /* 0x00000004ff147299 */ /* 0x000fe40008011614 */
[----:B------:R-:W-:Y:S02]  /*1290*/  @UP2 USHF.R.U32.HI UR5, URZ, UR9, UR10 ;  /* 0x00000009ff052299 */ /* 0x000fe4000801160a */
[----:B------:R-:W-:Y:S01]  /*12a0*/  UMOV UR7, UR19 ;  /* 0x0000001300077c82 */ /* 0x000fe20008000000 */
[----:B------:R-:W-:Y:S01]  /*12b0*/  UMOV UR16, UR17 ;  /* 0x0000001100107c82 */ /* 0x000fe20008000000 */
[----:B------:R-:W-:-:S02]  /*12c0*/  @UP2 USHF.R.U32.HI UR6, URZ, UR9, UR7 ;  /* 0x00000009ff062299 */ /* 0x000fc40008011607 */
[----:B------:R-:W-:Y:S02]  /*12d0*/  USHF.R.U32.HI UR13, URZ, UR13, UR16 ;  /* 0x0000000dff0d7299 */ /* 0x000fe40008011610 */
[----:B------:R-:W-:Y:S02]  /*12e0*/  USEL UR4, UR30, UR20, !UP0 ;  /* 0x000000141e047287 */ /* 0x000fe4000c000000 */
[----:B------:R-:W-:Y:S02]  /*12f0*/  UIMAD UR7, UR5, UR23, URZ ;  /* 0x00000017050772a4 */ /* 0x000fe4000f8e02ff */
[----:B------:R-:W-:Y:S02]  /*1300*/  USEL UR5, UR26, UR13, !UP1 ;  /* 0x0000000d1a057287 */ /* 0x000fe4000c800000 */
[----:B------:R-:W-:Y:S02]  /*1310*/  UIMAD UR12, UR6, UR23, URZ ;  /* 0x00000017060c72a4 */ /* 0x000fe4000f8e02ff */
[----:B------:R-:W-:-:S02]  /*1320*/  UISETP.GE.AND UP0, UPT, UR4, UR7, UPT ;  /* 0x000000070400728c */ /* 0x000fc4000bf06270 */
[----:B------:R-:W-:Y:S02]  /*1330*/  UIMAD.WIDE.U32 UR10, UR4, UR8, URZ ;  /* 0x00000008040a72a5 */ /* 0x000fe4000f8e00ff */
[----:B------:R-:W-:Y:S02]  /*1340*/  UISETP.GE.OR UP0, UPT, UR5, UR12, UP0 ;  /* 0x0000000c0500728c */ /* 0x000fe40008706670 */
[----:B------:R-:W-:Y:S02]  /*1350*/  UIMAD.WIDE.U32 UR12, UR5, UR8, URZ ;  /* 0x00000008050c72a5 */ /* 0x000fe4000f8e00ff */
[----:B------:R-:W-:Y:S01]  /*1360*/  UIADD3 UR10, UPT, UPT, -UR4, URZ, URZ ;  /* 0x000000ff040a7290 */ /* 0x000fe2000fffe1ff */
[----:B------:R-:W-:Y:S01]  /*1370*/  UMOV UR8, UR11 ;  /* 0x0000000b00087c82 */ /* 0x000fe20008000000 */
[----:B------:R-:W-:Y:S02]  /*1380*/  UIADD3 UR11, UPT, UPT, -UR5, URZ, URZ ;  /* 0x000000ff050b7290 */ /* 0x000fe4000fffe1ff */
[----:B------:R-:W-:-:S03]  /*1390*/  USHF.R.U32.HI UR8, URZ, UR9, UR8 ;  /* 0x00000009ff087299 */ /* 0x000fc60008011608 */
[----:B------:R-:W-:Y:S01]  /*13a0*/  @!UP0 UMOV UR7, UR13 ;  /* 0x0000000d00078c82 */ /* 0x000fe20008000000 */
[----:B------:R-:W-:Y:S02]  /*13b0*/  UIMAD UR30, UR14, UR10, UR30 ;  /* 0x0000000a0e1e72a4 */ /* 0x000fe4000f8e021e */
[----:B------:R-:W-:Y:S02]  /*13c0*/  USEL UR8, UR4, UR8, !UP2 ;  /* 0x0000000804087287 */ /* 0x000fe4000d000000 */
[----:B------:R-:W-:Y:S02]  /*13d0*/  @!UP0 USHF.R.U32.HI UR7, URZ, UR9, UR7 ;  /* 0x00000009ff078299 */ /* 0x000fe40008011607 */
[----:B------:R-:W-:Y:S02]  /*13e0*/  UIADD3 UR9, UPT, UPT, -UR8, URZ, URZ ;  /* 0x000000ff08097290 */ /* 0x000fe4000fffe1ff */
[----:B------:R-:W-:Y:S02]  /*13f0*/  @!UP0 USEL UR7, UR5, UR7, !UP2 ;  /* 0x0000000705078287 */ /* 0x000fe4000d000000 */
[----:B------:R-:W-:-:S02]  /*1400*/  UIMAD UR9, UR23, UR9, UR4 ;  /* 0x00000009170972a4 */ /* 0x000fc4000f8e0204 */
[----:B------:R-:W-:Y:S02]  /*1410*/  @!UP0 UIADD3 UR8, UPT, UPT, UR8, -UR7, URZ ;  /* 0x8000000708088290 */ /* 0x000fe4000fffe0ff */
[----:B------:R-:W-:Y:S02]  /*1420*/  @!UP0 UIMAD UR6, UR9, UR6, UR7 ;  /* 0x00000006090682a4 */ /* 0x000fe4000f8e0207 */
[----:B------:R-:W-:Y:S02]  /*1430*/  @!UP0 UIMAD UR4, UR8, UR23, UR5 ;  /* 0x00000017080482a4 */ /* 0x000fe4000f8e0205 */
[----:B------:R-:W-:Y:S02]  /*1440*/  UIMAD UR26, UR25, UR11, UR26 ;  /* 0x0000000b191a72a4 */ /* 0x000fe4000f8e021a */
[----:B------:R-:W-:Y:S01]  /*1450*/  UIMAD UR30, UR4, UR14, UR30 ;  /* 0x0000000e041e72a4 */ /* 0x000fe2000f8e021e */
[----:B------:R-:W-:Y:S02]  /*1460*/  @!UP0 UMOV UR5, UR6 ;  /* 0x0000000600058c82 */ /* 0x000fe40008000000 */
[----:B------:R-:W-:-:S12]  /*1470*/  UIMAD UR26, UR5, UR25, UR26 ;  /* 0x00000019051a72a4 */ /* 0x000fd8000f8e021a */
.L_x_18:
[----:B------:R-:W-:Y:S02]  /*1480*/  UISETP.NE.AND UP1, UPT, UR27, 0x1, UPT ;  /* 0x000000011b00788c */ /* 0x000fe4000bf25270 */
[----:B------:R-:W-:Y:S02]  /*1490*/  UISETP.NE.AND UP0, UPT, UR22, 0x2, UPT ;  /* 0x000000021600788c */ /* 0x000fe4000bf05270 */
[----:B------:R-:W-:-:S05]  /*14a0*/  ULOP3.LUT UR21, UR24, 0x400, URZ, 0xc0, !UPT ;  /* 0x0000040018157892 */ /* 0x000fca000f8ec0ff */
[----:B------:R-:W-:Y:S07]  /*14b0*/  BRA.U UP1, `(.L_x_19) ;  /* 0x0000000101447547 */ /* 0x000fee000b800000 */
[----:B------:R-:W1:Y:S01]  /*14c0*/  LDCU.128 UR8, c[0x0][0xb10] ;  /* 0x00016200ff0877ac */ /* 0x000e620008000c00 */
[----:B------:R-:W2:Y:S01]  /*14d0*/  LDCU UR12, c[0x0][0xb0c] ;  /* 0x00016180ff0c77ac */ /* 0x000ea20008000800 */
[----:B------:R-:W3:Y:S01]  /*14e0*/  LDCU UR13, c[0x0][0xb20] ;  /* 0x00016400ff0d77ac */ /* 0x000ee20008000800 */
[----:B-1----:R-:W-:Y:S02]  /*14f0*/  UIMAD.WIDE.U32 UR6, UR26, UR8, URZ ;  /* 0x000000081a0672a5 */ /* 0x002fe4000f8e00ff */
[----:B------:R-:W-:Y:S02]  /*1500*/  UIMAD.WIDE.U32 UR4, UR30, UR11, URZ ;  /* 0x0000000b1e0472a5 */ /* 0x000fe4000f8e00ff */
[----:B--2---:R-:W-:Y:S02]  /*1510*/  UISETP.NE.AND UP2, UPT, UR12, 0x1, UPT ;  /* 0x000000010c00788c */ /* 0x004fe4000bf45270 */
[----:B------:R-:W-:Y:S01]  /*1520*/  UISETP.NE.AND UP1, UPT, UR10, 0x1, UPT ;  /* 0x000000010a00788c */ /* 0x000fe2000bf25270 */
[----:B------:R-:W-:-:S02]  /*1530*/  UMOV UR6, UR7 ;  /* 0x0000000700067c82 */ /* 0x000fc40008000000 */
[----:B------:R-:W-:Y:S01]  /*1540*/  UMOV UR4, UR5 ;  /* 0x0000000500047c82 */ /* 0x000fe20008000000 */
[----:B------:R-:W-:Y:S02]  /*1550*/  USHF.R.U32.HI UR6, URZ, UR9, UR6 ;  /* 0x00000009ff067299 */ /* 0x000fe40008011606 */
[----:B---3--:R-:W-:Y:S02]  /*1560*/  USHF.R.U32.HI UR4, URZ, UR13, UR4 ;  /* 0x0000000dff047299 */ /* 0x008fe40008011604 */
[----:B------:R-:W-:Y:S02]  /*1570*/  USEL UR5, UR26, UR6, !UP2 ;  /* 0x000000061a057287 */ /* 0x000fe4000d000000 */
[----:B------:R-:W-:-:S04]  /*1580*/  USEL UR4, UR30, UR4, !UP1 ;  /* 0x000000041e047287 */ /* 0x000fc8000c800000 */
[----:B------:R-:W-:Y:S02]  /*1590*/  UIADD3 UR6, UPT, UPT, UR5, -UR4, URZ ;  /* 0x8000000405067290 */ /* 0x000fe4000fffe0ff */
[----:B------:R-:W-:Y:S02]  /*15a0*/  UIADD3 UR4, UPT, UPT, -UR5, UR4, URZ ;  /* 0x0000000405047290 */ /* 0x000fe4000fffe1ff */
[----:B------:R-:W-:Y:S02]  /*15b0*/  UIMAD UR30, UR6, UR10, UR30 ;  /* 0x0000000a061e72a4 */ /* 0x000fe4000f8e021e */
[----:B------:R-:W-:-:S12]  /*15c0*/  UIMAD UR26, UR4, UR12, UR26 ;  /* 0x0000000c041a72a4 */ /* 0x000fd8000f8e021a */
.L_x_19:
[----:B------:R-:W-:Y:S05]  /*15d0*/  BRA.U !UP5, `(.L_x_20) ;  /* 0x000000010d0c7547 */ /* 0x000fea000b800000 */
[----:B------:R-:W-:Y:S01]  /*15e0*/  UCGABAR_WAIT ;  /* 0x0000000000007dc7 */ /* 0x000fe20008000000 */
[----:B------:R-:W-:Y:S01]  /*15f0*/  CCTL.IVALL ;  /* 0x00000000ff00798f */ /* 0x000fe20002000000 */
[----:B------:R-:W-:Y:S05]  /*1600*/  BRA `(.L_x_21) ;  /* 0x0000000000047947 */ /* 0x000fea0003800000 */
.L_x_20:
[----:B------:R-:W-:Y:S06]  /*1610*/  BAR.SYNC.DEFER_BLOCKING 0x0 ;  /* 0x0000000000007b1d */ /* 0x000fec0000010000 */
.L_x_21:
[----:B------:R-:W-:Y:S05]  /*1620*/  BRA.U UP0, `(.L_x_22) ;  /* 0x0000001100a07547 */ /* 0x000fea000b800000 */
[----:B------:R-:W1:Y:S01]  /*1630*/  LDCU UR6, c[0x0][0x38c] ;  /* 0x00007180ff0677ac */ /* 0x000e620008000800 */
[----:B------:R-:W-:Y:S01]  /*1640*/  PLOP3.LUT P1, PT, PT, PT, UP3, 0x80, 0x8 ;  /* 0x000000000008781c */ /* 0x000fe20003f2f038 */
[----:B------:R-:W-:Y:S01]  /*1650*/  IMAD.MOV.U32 R12, RZ, RZ, 0x1 ;  /* 0x00000001ff0c7424 */ /* 0x000fe200078e00ff */
[----:B------:R-:W-:Y:S01]  /*1660*/  ISETP.EQ.OR P2, PT, R0, RZ, P3 ;  /* 0x000000ff0000720c */ /* 0x000fe20001f42670 */
[----:B------:R-:W-:Y:S01]  /*1670*/  UISETP.NE.AND UP1, UPT, UR22, URZ, UPT ;  /* 0x000000ff1600728c */ /* 0x000fe2000bf25270 */
[----:B------:R-:W-:Y:S02]  /*1680*/  PLOP3.LUT P1, PT, P1, PT, PT, 0x8, 0x80 ;  /* 0x000000000080781c */ /* 0x000fe40000f2e170 */
[----:B------:R-:W-:Y:S01]  /*1690*/  CS2R R10, SRZ ;  /* 0x00000000000a7805 */ /* 0x000fe2000001ff00 */
[----:B------:R-:W-:Y:S01]  /*16a0*/  IMAD.MOV.U32 R9, RZ, RZ, RZ ;  /* 0x000000ffff097224 */ /* 0x000fe200078e00ff */
[----:B------:R-:W2:Y:S01]  /*16b0*/  LDCU UR39, c[0x0][0x370] ;  /* 0x00006e00ff2777ac */ /* 0x000ea20008000800 */
[----:B------:R-:W-:Y:S01]  /*16c0*/  IMAD.MOV.U32 R8, RZ, RZ, 0x1 ;  /* 0x00000001ff087424 */ /* 0x000fe200078e00ff */
[----:B------:R-:W3:Y:S01]  /*16d0*/  LDCU.64 UR28, c[0x0][0x348] ;  /* 0x00006900ff1c77ac */ /* 0x000ee20008000a00 */
[----:B------:R-:W-:-:S02]  /*16e0*/  USHF.R.U32.HI UR44, URZ, 0x5, UR21 ;  /* 0x00000005ff2c7899 */ /* 0x000fc40008011615 */
[----:B-1----:R-:W-:Y:S02]  /*16f0*/  UIADD3 UR5, UPT, UPT, UR6, 0x1f, URZ ;  /* 0x0000001f06057890 */ /* 0x002fe4000fffe0ff */
[----:B------:R-:W-:Y:S02]  /*1700*/  UIADD3 UR45, UPT, UPT, UR6, 0x3e, URZ ;  /* 0x0000003e062d7890 */ /* 0x000fe4000fffe0ff */
[----:B------:R-:W-:Y:S01]  /*1710*/  USHF.R.S32.HI UR4, URZ, 0x1f, UR5 ;  /* 0x0000001fff047899 */ /* 0x000fe20008011405 */
[----:B------:R-:W1:Y:S03]  /*1720*/  LDCU UR38, c[0x0][0x374] ;  /* 0x00006e80ff2677ac */ /* 0x000e660008000800 */
[----:B------:R-:W-:Y:S02]  /*1730*/  ULEA.HI UR4, UR4, UR5, URZ, 0x5 ;  /* 0x0000000504047291 */ /* 0x000fe4000f8f28ff */
[----:B------:R-:W-:-:S02]  /*1740*/  USEL UR25, UR37, 0x2, UP1 ;  /* 0x0000000225197887 */ /* 0x000fc40008800000 */
[----:B------:R-:W-:Y:S02]  /*1750*/  USHF.R.S32.HI UR42, URZ, 0x5, UR4 ;  /* 0x00000005ff2a7899 */ /* 0x000fe40008011404 */
[----:B------:R-:W-:Y:S02]  /*1760*/  UIADD3 UR4, UPT, UPT, UR6, -0x1, URZ ;  /* 0xffffffff06047890 */ /* 0x000fe4000fffe0ff */
[----:B------:R-:W-:Y:S02]  /*1770*/  UISETP.LT.U32.AND UP0, UPT, UR42, 0x3, UPT ;  /* 0x000000032a00788c */ /* 0x000fe4000bf01070 */
[----:B------:R-:W-:Y:S02]  /*1780*/  UISETP.GE.U32.AND UP2, UPT, UR4, -0x3f, UPT ;  /* 0xffffffc10400788c */ /* 0x000fe4000bf46070 */
[----:B------:R-:W-:Y:S01]  /*1790*/  USEL UR41, UR42, 0x3, UP0 ;  /* 0x000000032a297887 */ /* 0x000fe20008000000 */
[----:B------:R-:W-:-:S03]  /*17a0*/  UMOV UR5, URZ ;  /* 0x000000ff00057c82 */ /* 0x000fc60008000000 */
[----:B------:R-:W-:Y:S02]  /*17b0*/  UIADD3 UR24, UPT, UPT, UR41, -0x1, URZ ;  /* 0xffffffff29187890 */ /* 0x000fe4000fffe0ff */
[----:B------:R-:W-:-:S03]  /*17c0*/  UIADD3 UR43, UPT, UPT, UR42, -UR41, URZ ;  /* 0x800000292a2b7290 */ /* 0x000fc6000fffe0ff */
[----:B------:R-:W-:-:S04]  /*17d0*/  @UP2 UIADD3 UR24, UPT, UPT, UR41, URZ, URZ ;  /* 0x000000ff29182290 */ /* 0x000fc8000fffe0ff */
[----:B-123--:R-:W-:-:S12]  /*17e0*/  UIADD3 UR24, UPT, UPT, UR24, 0x1, URZ ;  /* 0x0000000118187890 */ /* 0x00efd8000fffe0ff */
.L_x_42:
[----:B------:R-:W-:Y:S01]  /*17f0*/  UISETP.NE.AND UP0, UPT, UR54, URZ, UPT ;  /* 0x000000ff3600728c */ /* 0x000fe2000bf05270 */
[----:B------:R-:W1:Y:S08]  /*1800*/  S2UR UR54, SR_CgaCtaId ;  /* 0x00000000003679c3 */ /* 0x000e700000008800 */
[----:B------:R-:W-:Y:S05]  /*1810*/  BRA.U UP0, `(.L_x_23) ;  /* 0x0000000100347547 */ /* 0x000fea000b800000 */
[----:B------:R-:W2:Y:S01]  /*1820*/  S2R R0, SR_CgaCtaId ;  /* 0x0000000000007919 */ /* 0x000ea20000008800 */
[----:B------:R-:W-:-:S04]  /*1830*/  MOV R2, 0x400 ;  /* 0x0000040000027802 */ /* 0x000fc80000000f00 */
[----:B--2---:R-:W-:Y:S02]  /*1840*/  LEA R0, R0, R2, 0x18 ;  /* 0x0000000200007211 */ /* 0x004fe400078ec0ff */
[----:B------:R-:W-:-:S03]  /*1850*/  SHF.L.U32 R2, R8, 0x1f, RZ ;  /* 0x0000001f08027819 */ /* 0x000fc600000006ff */
[----:B------:R-:W-:-:S04]  /*1860*/  IMAD R0, R9, 0x8, R0 ;  /* 0x0000000809007824 */ /* 0x000fc800078e0200 */
[----:B------:R-:W2:Y:S02]  /*1870*/  SYNCS.PHASECHK.TRANS64.TRYWAIT P0, [R0+URZ+0xe0], R2 ;  /* 0x0000e002000075a7 */ /* 0x000ea400080011ff */
[----:B--2---:R-:W-:Y:S05]  /*1880*/  @!P0 BRA `(.L_x_24) ;  /* 0x0000005800bc8947 */ /* 0x004fea0003800000 */
.L_x_121:
[----:B------:R-:W-:Y:S01]  /*1890*/  VIADD R9, R9, 0x1 ;  /* 0x0000000109097836 */ /* 0x000fe20000000000 */
[----:B------:R2:W-:Y:S04]  /*18a0*/  SYNCS.ARRIVE.TRANS64.A1T0 RZ, [R0+URZ+0xd0], RZ ;  /* 0x0000d0ff00ff79a7 */ /* 0x0005e800081000ff */
[----:B------:R-:W-:-:S04]  /*18b0*/  ISETP.NE.AND P0, PT, R9, 0x2, PT ;  /* 0x000000020900780c */ /* 0x000fc80003f05270 */
[----:B------:R-:W-:Y:S02]  /*18c0*/  SEL R9, R9, RZ, P0 ;  /* 0x000000ff09097207 */ /* 0x000fe40000000000 */
[----:B--2---:R-:W-:-:S04]  /*18d0*/  SEL R0, RZ, 0x1, P0 ;  /* 0x00000001ff007807 */ /* 0x004fc80000000000 */
[----:B------:R-:W-:-:S07]  /*18e0*/  LOP3.LUT R8, R8, R0, RZ, 0x3c, !PT ;  /* 0x0000000008087212 */ /* 0x000fce00078e3cff */
.L_x_23:
[----:B------:R-:W-:Y:S01]  /*18f0*/  UMOV UR6, 0x400 ;  /* 0x0000040000067882 */ /* 0x000fe20000000000 */
[----:B------:R-:W-:Y:S01]  /*1900*/  SHF.L.U32 R0, R12, 0x1f, RZ ;  /* 0x0000001f0c007819 */ /* 0x000fe200000006ff */
[----:B-1----:R-:W-:Y:S02]  /*1910*/  ULEA UR6, UR54, UR6, 0x18 ;  /* 0x0000000636067291 */ /* 0x002fe4000f8ec0ff */
[----:B------:R-:W-:Y:S02]  /*1920*/  UISETP.GE.U32.AND UP0, UPT, UR45, 0x3f, UPT ;  /* 0x0000003f2d00788c */ /* 0x000fe4000bf06070 */
[----:B------:R-:W-:Y:S02]  /*1930*/  ULEA UR4, UR5, UR6, 0x3 ;  /* 0x0000000605047291 */ /* 0x000fe4000f8e18ff */
[----:B------:R-:W-:Y:S02]  /*1940*/  USHF.L.U32 UR11, UR30, 0x6, URZ ;  /* 0x000000061e0b7899 */ /* 0x000fe400080006ff */
[----:B------:R-:W-:Y:S01]  /*1950*/  ULEA UR35, UR26, UR44, 0x6 ;  /* 0x0000002c1a237291 */ /* 0x000fe2000f8e30ff */
[----:B------:R-:W-:-:S04]  /*1960*/  UMOV UR13, URZ ;  /* 0x000000ff000d7c82 */ /* 0x000fc80008000000 */
[----:B------:R1:W2:Y:S01]  /*1970*/  SYNCS.PHASECHK.TRANS64.TRYWAIT P0, [UR4+0x18], R0 ;  /* 0x00001800ff0075a7 */ /* 0x0002a20008001104 */
[----:B------:R-:W-:Y:S06]  /*1980*/  BRA.U !UP0, `(.L_x_25) ;  /* 0x0000000108bc7547 */ /* 0x000fec000b800000 */
[----:B------:R-:W-:Y:S01]  /*1990*/  UMOV UR7, URZ ;  /* 0x000000ff00077c82 */ /* 0x000fe20008000000 */
[----:B------:R-:W-:-:S05]  /*19a0*/  UMOV UR4, UR5 ;  /* 0x0000000500047c82 */ /* 0x000fca0008000000 */
.L_x_31:
[----:B------:R-:W-:Y:S01]  /*19b0*/  ULEA UR33, UR4, UR6, 0x3 ;  /* 0x0000000604217291 */ /* 0x000fe2000f8e18ff */
[----:B--2---:R-:W-:Y:S01]  /*19c0*/  @!P3 MOV R2, 0x2000 ;  /* 0x000020000002b802 */ /* 0x004fe20000000f00 */
[----:B--2-4-:R-:W-:Y:S10]  /*19d0*/  @P0 BRA `(.L_x_26) ;  /* 0x00000000000c0947 */ /* 0x014ff40003800000 */
[----:B------:R-:W-:-:S04]  /*19e0*/  SHF.L.U32 R3, R12, 0x1f, RZ ;  /* 0x0000001f0c037819 */ /* 0x000fc800000006ff */
[----:B------:R-:W2:Y:S02]  /*19f0*/  SYNCS.PHASECHK.TRANS64.TRYWAIT P0, [UR33+0x18], R3 ;  /* 0x00001803ff0075a7 */ /* 0x000ea40008001121 */
[----:B--2---:R-:W-:Y:S05]  /*1a00*/  @!P0 BRA `(.L_x_27) ;  /* 0x0000005800708947 */ /* 0x004fea0003800000 */
.L_x_26:
[----:B------:R2:W-:Y:S01]  /*1a10*/  @!P3 SYNCS.ARRIVE.TRANS64 RZ, [UR33], R2 ;  /* 0x00000002ffffb9a7 */ /* 0x0005e20008000021 */
[----:B------:R-:W-:-:S04]  /*1a20*/  ULOP3.LUT UR5, UR25, 0x2, URZ, 0xfc, !UPT ;  /* 0x0000000219057892 */ /* 0x000fc8000f8efcff */
[----:B------:R-:W-:-:S09]  /*1a30*/  UISETP.NE.AND UP0, UPT, UR5, 0x2, UPT ;  /* 0x000000020500788c */ /* 0x000fd2000bf05270 */
[----:B------:R-:W-:Y:S05]  /*1a40*/  BRA.U UP0, `(.L_x_28) ;  /* 0x0000000100047547 */ /* 0x000fea000b800000 */
[----:B------:R-:W-:Y:S05]  /*1a50*/  BPT.TRAP 0x1 ;  /* 0x000000040000795c */ /* 0x000fea0000300000 */
.L_x_28:
[----:B------:R-:W-:Y:S04]  /*1a60*/  BSSY.RECONVERGENT B0, `(.L_x_29) ;  /* 0x0000003000007945 */ /* 0x000fe80003800200 */
[----:B------:R-:W-:Y:S05]  /*1a70*/  @P2 BRA `(.L_x_30) ;  /* 0x0000000000042947 */ /* 0x000fea0003800000 */
[----:B------:R-:W-:Y:S05]  /*1a80*/  BPT.TRAP 0x1 ;  /* 0x000000040000795c */ /* 0x000fea0000300000 */
.L_x_30:
[----:B------:R-:W-:Y:S05]  /*1a90*/  BSYNC.RECONVERGENT B0 ;  /* 0x0000000000007941 */ /* 0x000fea0003800200 */
.L_x_29:
[----:B------:R-:W-:Y:S02]  /*1aa0*/  UIADD3 UR5, UPT, UPT, UR4, 0x1, URZ ;  /* 0x0000000104057890 */ /* 0x000fe4000fffe0ff */
[----:B------:R-:W-:Y:S02]  /*1ab0*/  UIADD3 UR16, UP1, UPT, UR28, 0x80, URZ ;  /* 0x000000801c107890 */ /* 0x000fe4000ff3e0ff */
[----:B------:R-:W-:Y:S02]  /*1ac0*/  UISETP.NE.AND UP0, UPT, UR5, 0x3, UPT ;  /* 0x000000030500788c */ /* 0x000fe4000bf05270 */
[----:B------:R-:W-:Y:S02]  /*1ad0*/  USHF.L.U32 UR34, UR7, 0x5, URZ ;  /* 0x0000000507227899 */ /* 0x000fe400080006ff */
[----:B------:R-:W-:Y:S02]  /*1ae0*/  USEL UR9, URZ, 0x1, UP0 ;  /* 0x00000001ff097887 */ /* 0x000fe40008000000 */
[----:B------:R-:W-:-:S02]  /*1af0*/  USEL UR5, UR5, URZ, UP0 ;  /* 0x000000ff05057287 */ /* 0x000fc40008000000 */
[----:B------:R-:W-:Y:S02]  /*1b00*/  UIADD3 UR14, UP0, UPT, UR28, 0x180, URZ ;  /* 0x000001801c0e7890 */ /* 0x000fe4000ff1e0ff */
[----:B------:R-:W-:Y:S01]  /*1b10*/  ULEA UR8, UR5, UR6, 0x3 ;  /* 0x0000000605087291 */ /* 0x000fe2000f8e18ff */
[----:B------:R-:W-:Y:S01]  /*1b20*/  LOP3.LUT R12, R12, UR9, RZ, 0x3c, !PT ;  /* 0x000000090c0c7c12 */ /* 0x000fe2000f8e3cff */
[----:B------:R-:W-:Y:S02]  /*1b30*/  UIADD3.X UR17, UPT, UPT, URZ, UR29, URZ, UP1, !UPT ;  /* 0x0000001dff117290 */ /* 0x000fe40008ffe4ff */
[----:B------:R-:W-:Y:S01]  /*1b40*/  UIADD3.X UR15, UPT, UPT, URZ, UR29, URZ, UP0, !UPT ;  /* 0x0000001dff0f7290 */ /* 0x000fe200087fe4ff */
[----:B-1----:R-:W-:Y:S01]  /*1b50*/  SHF.L.U32 R0, R12, 0x1f, RZ ;  /* 0x0000001f0c007819 */ /* 0x002fe200000006ff */
[----:B------:R-:W-:Y:S01]  /*1b60*/  UMOV UR18, 0x0 ;  /* 0x0000000000127882 */ /* 0x000fe20000000000 */
[----:B------:R-:W-:Y:S01]  /*1b70*/  UMOV UR19, 0x10000000 ;  /* 0x1000000000137882 */ /* 0x000fe20000000000 */
[----:B------:R-:W-:Y:S01]  /*1b80*/  UMOV UR12, UR36 ;  /* 0x00000024000c7c82 */ /* 0x000fe20008000000 */
[----:B------:R3:W4:Y:S01]  /*1b90*/  SYNCS.PHASECHK.TRANS64.TRYWAIT P0, [UR8+0x18], R0 ;  /* 0x00001800ff0075a7 */ /* 0x0007220008001108 */
[----:B------:R-:W-:Y:S01]  /*1ba0*/  USHF.L.U32 UR8, UR4, 0xc, URZ ;  /* 0x0000000c04087899 */ /* 0x000fe200080006ff */
[----:B------:R-:W-:-:S02]  /*1bb0*/  UMOV UR9, UR33 ;  /* 0x0000002100097c82 */ /* 0x000fc40008000000 */
[----:B------:R-:W-:Y:S01]  /*1bc0*/  UMOV UR4, 0x30000 ;  /* 0x0003000000047882 */ /* 0x000fe20000000000 */
[----:B------:R-:W-:Y:S02]  /*1bd0*/  ULEA UR32, UR21, UR8, 0x1 ;  /* 0x0000000815207291 */ /* 0x000fe4000f8e08ff */
[----:B------:R-:W-:Y:S02]  /*1be0*/  UIADD3 UR8, UPT, UPT, UR6, 0x6400, UR8 ;  /* 0x0000640006087890 */ /* 0x000fe4000fffe008 */
[----:B------:R-:W-:Y:S01]  /*1bf0*/  UIADD3 UR32, UPT, UPT, UR6, 0x3400, UR32 ;  /* 0x0000340006207890 */ /* 0x000fe2000fffe020 */
[----:B------:R-:W-:Y:S01]  /*1c00*/  UMOV UR10, UR34 ;  /* 0x00000022000a7c82 */ /* 0x000fe20008000000 */
[----:B------:R-:W-:Y:S01]  /*1c10*/  UIADD3 UR7, UPT, UPT, UR7, 0x1, URZ ;  /* 0x0000000107077890 */ /* 0x000fe2000fffe0ff */
[----:B------:R-:W-:-:S03]  /*1c20*/  UMOV UR13, UR24 ;  /* 0x00000018000d7c82 */ /* 0x000fc60008000000 */
[----:B------:R-:W-:-:S03]  /*1c30*/  UISETP.NE.AND UP0, UPT, UR7, UR24, UPT ;  /* 0x000000180700728c */ /* 0x000fc6000bf05270 */
[----:B------:R1:W-:Y:S01]  /*1c40*/  UTMALDG.3D.MULTICAST [UR32], [UR16], UR4, desc[UR18] ;  /* 0x00001220100073b4 */ /* 0x0003e20008011804 */
[----:B------:R3:W-:Y:S01]  /*1c50*/  UTMALDG.3D [UR8], [UR14], desc[UR18] ;  /* 0x000012080e0075b4 */ /* 0x0007e20008011000 */
[----:B-1----:R-:W-:-:S04]  /*1c60*/  UMOV UR4, UR5 ;  /* 0x0000000500047c82 */ /* 0x002fc80008000000 */
[----:B---3--:R-:W-:Y:S05]  /*1c70*/  BRA.U UP0, `(.L_x_31) ;  /* 0xfffffffd004c7547 */ /* 0x008fea000b83ffff */
.L_x_25:
[----:B------:R-:W-:Y:S01]  /*1c80*/  ULEA UR4, UR5, UR6, 0x3 ;  /* 0x0000000605047291 */ /* 0x000fe2000f8e18ff */
[----:B-1----:R-:W-:Y:S01]  /*1c90*/  SHF.L.U32 R0, R12, 0x1f, RZ ;  /* 0x0000001f0c007819 */ /* 0x002fe200000006ff */
[----:B------:R-:W-:Y:S01]  /*1ca0*/  @!P1 SYNCS.ARRIVE.TRANS64.A1T0 RZ, [UR6+0x68], RZ ;  /* 0x000068ffffff99a7 */ /* 0x000fe20008100006 */
[----:B------:R-:W-:-:S06]  /*1cb0*/  UISETP.GT.AND UP0, UPT, UR42, UR41, UPT ;  /* 0x000000292a00728c */ /* 0x000fcc000bf04270 */
[----:B--2-4-:R1:W2:Y:S03]  /*1cc0*/  SYNCS.PHASECHK.TRANS64.TRYWAIT P0, [UR4+0x18], R0 ;  /* 0x00001800ff0075a7 */ /* 0x0142a60008001104 */
[----:B------:R-:W-:Y:S05]  /*1cd0*/  BRA.U !UP0, `(.L_x_32) ;  /* 0x0000000108c07547 */ /* 0x000fea000b800000 */
[----:B------:R-:W-:Y:S01]  /*1ce0*/  UIADD3 UR26, UPT, UPT, UR43, UR13, URZ ;  /* 0x0000000d2b1a7290 */ /* 0x000fe2000fffe0ff */
[----:B------:R-:W-:-:S11]  /*1cf0*/  UMOV UR4, UR5 ;  /* 0x0000000500047c82 */ /* 0x000fd60008000000 */
.L_x_38:
[----:B------:R-:W-:Y:S01]  /*1d00*/  ULEA UR17, UR4, UR6, 0x3 ;  /* 0x0000000604117291 */ /* 0x000fe2000f8e18ff */
[----:B--2---:R-:W-:Y:S01]  /*1d10*/  @!P3 MOV R2, 0x2000 ;  /* 0x000020000002b802 */ /* 0x004fe20000000f00 */
[----:B--2-4-:R-:W-:Y:S10]  /*1d20*/  @P0 BRA `(.L_x_33) ;  /* 0x00000000000c0947 */ /* 0x014ff40003800000 */
[----:B------:R-:W-:-:S04]  /*1d30*/  SHF.L.U32 R3, R12, 0x1f, RZ ;  /* 0x0000001f0c037819 */ /* 0x000fc800000006ff */
[----:B------:R-:W2:Y:S02]  /*1d40*/  SYNCS.PHASECHK.TRANS64.TRYWAIT P0, [UR17+0x18], R3 ;  /* 0x00001803ff0075a7 */ /* 0x000ea40008001111 */
[----:B--2---:R-:W-:Y:S05]  /*1d50*/  @!P0 BRA `(.L_x_34) ;  /* 0x0000005400b48947 */ /* 0x004fea0003800000 */
.L_x_33:
[----:B------:R2:W-:Y:S01]  /*1d60*/  @!P3 SYNCS.ARRIVE.TRANS64 RZ, [UR17], R2 ;  /* 0x00000002ffffb9a7 */ /* 0x0005e20008000011 */
[----:B------:R-:W-:-:S04]  /*1d70*/  ULOP3.LUT UR5, UR25, 0x2, URZ, 0xfc, !UPT ;  /* 0x0000000219057892 */ /* 0x000fc8000f8efcff */
[----:B------:R-:W-:-:S09]  /*1d80*/  UISETP.NE.AND UP0, UPT, UR5, 0x2, UPT ;  /* 0x000000020500788c */ /* 0x000fd2000bf05270 */
[----:B------:R-:W-:Y:S05]  /*1d90*/  BRA.U UP0, `(.L_x_35) ;  /* 0x0000000100047547 */ /* 0x000fea000b800000 */
[----:B------:R-:W-:Y:S05]  /*1da0*/  BPT.TRAP 0x1 ;  /* 0x000000040000795c */ /* 0x000fea0000300000 */
.L_x_35:
[----:B------:R-:W-:Y:S04]  /*1db0*/  BSSY.RECONVERGENT B0, `(.L_x_36) ;  /* 0x0000003000007945 */ /* 0x000fe80003800200 */
[----:B------:R-:W-:Y:S05]  /*1dc0*/  @P2 BRA `(.L_x_37) ;  /* 0x0000000000042947 */ /* 0x000fea0003800000 */
[----:B------:R-:W-:Y:S05]  /*1dd0*/  BPT.TRAP 0x1 ;  /* 0x000000040000795c */ /* 0x000fea0000300000 */
.L_x_37:
[----:B------:R-:W-:Y:S05]  /*1de0*/  BSYNC.RECONVERGENT B0 ;  /* 0x0000000000007941 */ /* 0x000fea0003800200 */
.L_x_36:
[----:B------:R-:W-:Y:S02]  /*1df0*/  UIADD3 UR5, UPT, UPT, UR4, 0x1, URZ ;  /* 0x0000000104057890 */ /* 0x000fe4000fffe0ff */
[----:B------:R-:W-:Y:S02]  /*1e00*/  UIADD3 UR14, UP1, UPT, UR28, 0x80, URZ ;  /* 0x000000801c0e7890 */ /* 0x000fe4000ff3e0ff */
[----:B------:R-:W-:Y:S02]  /*1e10*/  UISETP.NE.AND UP0, UPT, UR5, 0x3, UPT ;  /* 0x000000030500788c */ /* 0x000fe4000bf05270 */
[----:B------:R-:W-:Y:S02]  /*1e20*/  USHF.L.U32 UR18, UR13, 0x5, URZ ;  /* 0x000000050d127899 */ /* 0x000fe400080006ff */
[----:B------:R-:W-:Y:S02]  /*1e30*/  USEL UR8, URZ, 0x1, UP0 ;  /* 0x00000001ff087887 */ /* 0x000fe40008000000 */
[----:B------:R-:W-:-:S02]  /*1e40*/  USEL UR5, UR5, URZ, UP0 ;  /* 0x000000ff05057287 */ /* 0x000fc40008000000 */
[----:B------:R-:W-:Y:S02]  /*1e50*/  UIADD3 UR22, UP0, UPT, UR28, 0x180, URZ ;  /* 0x000001801c167890 */ /* 0x000fe4000ff1e0ff */
[----:B------:R-:W-:Y:S01]  /*1e60*/  LOP3.LUT R12, R12, UR8, RZ, 0x3c, !PT ;  /* 0x000000080c0c7c12 */ /* 0x000fe2000f8e3cff */
[----:B------:R-:W-:Y:S02]  /*1e70*/  USHF.L.U32 UR8, UR4, 0xc, URZ ;  /* 0x0000000c04087899 */ /* 0x000fe400080006ff */
[----:B------:R-:W-:Y:S01]  /*1e80*/  ULEA UR7, UR5, UR6, 0x3 ;  /* 0x0000000605077291 */ /* 0x000fe2000f8e18ff */
[----:B-1----:R-:W-:Y:S01]  /*1e90*/  SHF.L.U32 R0, R12, 0x1f, RZ ;  /* 0x0000001f0c007819 */ /* 0x002fe200000006ff */
[----:B------:R-:W-:Y:S02]  /*1ea0*/  ULEA UR16, UR21, UR8, 0x1 ;  /* 0x0000000815107291 */ /* 0x000fe4000f8e08ff */
[----:B------:R-:W-:Y:S02]  /*1eb0*/  UIADD3.X UR15, UPT, UPT, URZ, UR29, URZ, UP1, !UPT ;  /* 0x0000001dff0f7290 */ /* 0x000fe40008ffe4ff */
[----:B------:R-:W-:-:S02]  /*1ec0*/  UIADD3 UR16, UPT, UPT, UR6, 0x3400, UR16 ;  /* 0x0000340006107890 */ /* 0x000fc4000fffe010 */
[----:B------:R-:W-:Y:S01]  /*1ed0*/  UIADD3 UR8, UPT, UPT, UR6, 0x6400, UR8 ;  /* 0x0000640006087890 */ /* 0x000fe2000fffe008 */
[----:B------:R3:W4:Y:S01]  /*1ee0*/  SYNCS.PHASECHK.TRANS64.TRYWAIT P0, [UR7+0x18], R0 ;  /* 0x00001800ff0075a7 */ /* 0x0007220008001107 */
[----:B------:R-:W-:Y:S01]  /*1ef0*/  UIADD3.X UR23, UPT, UPT, URZ, UR29, URZ, UP0, !UPT ;  /* 0x0000001dff177290 */ /* 0x000fe200087fe4ff */
[----:B------:R-:W-:Y:S01]  /*1f00*/  UMOV UR4, 0x30000 ;  /* 0x0003000000047882 */ /* 0x000fe20000000000 */
[----:B------:R-:W-:Y:S01]  /*1f10*/  UMOV UR30, 0x0 ;  /* 0x00000000001e7882 */ /* 0x000fe20000000000 */
[----:B------:R-:W-:Y:S01]  /*1f20*/  UMOV UR31, 0x10000000 ;  /* 0x10000000001f7882 */ /* 0x000fe20000000000 */
[----:B------:R-:W-:Y:S01]  /*1f30*/  UMOV UR19, UR35 ;  /* 0x0000002300137c82 */ /* 0x000fe20008000000 */
[----:B------:R-:W-:Y:S01]  /*1f40*/  UMOV UR20, UR36 ;  /* 0x0000002400147c82 */ /* 0x000fe20008000000 */
[----:B------:R-:W-:Y:S01]  /*1f50*/  UMOV UR12, UR36 ;  /* 0x00000024000c7c82 */ /* 0x000fe20008000000 */
[----:B------:R-:W-:Y:S01]  /*1f60*/  UMOV UR9, UR17 ;  /* 0x0000001100097c82 */ /* 0x000fe20008000000 */
[----:B------:R-:W-:Y:S01]  /*1f70*/  UMOV UR10, UR18 ;  /* 0x00000012000a7c82 */ /* 0x000fe20008000000 */
[----:B------:R1:W-:Y:S01]  /*1f80*/  UTMALDG.3D.MULTICAST [UR16], [UR14], UR4, desc[UR30] ;  /* 0x00001e100e0073b4 */ /* 0x0003e20008011804 */
[----:B------:R-:W-:-:S04]  /*1f90*/  UIADD3 UR13, UPT, UPT, UR13, 0x1, URZ ;  /* 0x000000010d0d7890 */ /* 0x000fc8000fffe0ff */
[----:B------:R-:W-:Y:S01]  /*1fa0*/  UISETP.NE.AND UP0, UPT, UR13, UR26, UPT ;  /* 0x0000001a0d00728c */ /* 0x000fe2000bf05270 */
[----:B------:R3:W-:Y:S01]  /*1fb0*/  UTMALDG.3D [UR8], [UR22], desc[UR30] ;  /* 0x00001e08160075b4 */ /* 0x0007e20008011000 */
[----:B-1----:R-:W-:-:S07]  /*1fc0*/  UMOV UR4, UR5 ;  /* 0x0000000500047c82 */ /* 0x002fce0008000000 */
[----:B---3--:R-:W-:Y:S05]  /*1fd0*/  BRA.U UP0, `(.L_x_38) ;  /* 0xfffffffd00487547 */ /* 0x008fea000b83ffff */
.L_x_32:
[C---:B------:R-:W-:Y:S01]  /*1fe0*/  LEA R3, R11.reuse, UR6, 0x3 ;  /* 0x000000060b037c11 */ /* 0x040fe2000f8e18ff */
[----:B------:R-:W-:Y:S01]  /*1ff0*/  NOP ;  /* 0x0000000000007918 */ /* 0x000fe20000000000 */
[----:B-1----:R-:W-:Y:S02]  /*2000*/  SHF.L.U32 R0, R10, 0x1f, RZ ;  /* 0x0000001f0a007819 */ /* 0x002fe400000006ff */
[----:B------:R-:W-:Y:S02]  /*2010*/  LEA R4, R11, UR6, 0x4 ;  /* 0x000000060b047c11 */ /* 0x000fe4000f8e20ff */
[----:B--2-4-:R-:W1:Y:S02]  /*2020*/  SYNCS.PHASECHK.TRANS64.TRYWAIT P0, [R3+URZ+0x70], R0 ;  /* 0x00007000030075a7 */ /* 0x014e6400080011ff */
[----:B-1----:R-:W-:Y:S05]  /*2030*/  @!P0 BRA `(.L_x_39) ;  /* 0x0000005400148947 */ /* 0x002fea0003800000 */
.L_x_124:
[----:B------:R-:W2:Y:S01]  /*2040*/  LDS.128 R4, [R4+0x100] ;  /* 0x0001000004047984 */ /* 0x000ea20000000c00 */
[----:B------:R-:W-:Y:S01]  /*2050*/  UISETP.GE.AND UP0, UPT, UR40, 0x1, UPT ;  /* 0x000000012800788c */ /* 0x000fe2000bf06270 */
[----:B------:R-:W-:Y:S01]  /*2060*/  @!PT LDS RZ, [RZ] ;  /* 0x00000000fffff984 */ /* 0x000fe20000000800 */
[----:B------:R-:W-:Y:S01]  /*2070*/  @!PT LDS RZ, [RZ] ;  /* 0x00000000fffff984 */ /* 0x000fe20000000800 */
[----:B------:R-:W-:Y:S01]  /*2080*/  @!PT LDS RZ, [RZ] ;  /* 0x00000000fffff984 */ /* 0x000fe20000000800 */
[----:B------:R-:W-:Y:S01]  /*2090*/  @!PT LDS RZ, [RZ] ;  /* 0x00000000fffff984 */ /* 0x000fe20000000800 */
[----:B------:R3:W-:Y:S06]  /*20a0*/  MEMBAR.ALL.CTA ;  /* 0x0000000000007992 */ /* 0x0007ec0000008000 */
[----:B---3--:R-:W3:Y:S01]  /*20b0*/  FENCE.VIEW.ASYNC.S ;  /* 0x00000000000073c6 */ /* 0x008ee20000000000 */
[----:B--2---:R-:W-:-:S13]  /*20c0*/  LOP3.LUT P0, RZ, R6, 0x1, RZ, 0xc0, !PT ;  /* 0x0000000106ff7812 */ /* 0x004fda000780c0ff */
[----:B---3--:R-:W-:Y:S01]  /*20d0*/  VOTEU.ANY UP1, P0 ;  /* 0x0000000000ff7886 */ /* 0x008fe20000020100 */
[----:B------:R-:W-:-:S13]  /*20e0*/  PLOP3.LUT P0, PT, PT, PT, UP1, 0x80, 0x8 ;  /* 0x000000000008781c */ /* 0x000fda0003f0f018 */
[----:B-1----:R-:W-:Y:S02]  /*20f0*/  @P0 LOP3.LUT R0, R5, 0xffff, RZ, 0xc0, !PT ;  /* 0x0000ffff05000812 */ /* 0x002fe400078ec0ff */
[----:B------:R-:W-:Y:S02]  /*2100*/  @P0 MOV R2, R4 ;  /* 0x0000000400020202 */ /* 0x000fe40000000f00 */
[----:B------:R-:W-:Y:S01]  /*2110*/  @P0 R2UR UR7, R0 ;  /* 0x00000000000702ca */ /* 0x000fe200000e0000 */
[----:B------:R-:W-:Y:S01]  /*2120*/  VIADD R0, R3, 0x80 ;  /* 0x0000008003007836 */ /* 0x000fe20000000000 */
[----:B------:R-:W-:Y:S02]  /*2130*/  @P0 SHF.R.U32.HI R4, RZ, 0x10, R5 ;  /* 0x00000010ff040819 */ /* 0x000fe40000011605 */
[----:B------:R-:W-:Y:S02]  /*2140*/  @P0 R2UR UR8, R2 ;  /* 0x00000000020802ca */ /* 0x000fe400000e0000 */
[----:B------:R-:W-:-:S02]  /*2150*/  PRMT R0, RZ, 0x654, R0 ;  /* 0x00000654ff007816 */ /* 0x000fc40000000000 */
[----:B------:R-:W-:Y:S02]  /*2160*/  @P0 R2UR UR4, R4 ;  /* 0x00000000040402ca */ /* 0x000fe400000e0000 */
[----:B------:R1:W-:Y:S03]  /*2170*/  SYNCS.ARRIVE.TRANS64.RED.A1T0 RZ, [R0+URZ], RZ ;  /* 0x000000ff00ff79a7 */ /* 0x0003e600081004ff */
[----:B------:R-:W-:-:S04]  /*2180*/  @UP1 UMOV UR27, UR7 ;  /* 0x00000007001b1c82 */ /* 0x000fc80008000000 */
[----:B------:R-:W-:-:S04]  /*2190*/  @UP1 UMOV UR37, UR8 ;  /* 0x0000000800251c82 */ /* 0x000fc80008000000 */
[----:B------:R-:W-:Y:S01]  /*21a0*/  @UP1 UMOV UR36, UR4 ;  /* 0x0000000400241c82 */ /* 0x000fe20008000000 */
[----:B------:R-:W-:Y:S05]  /*21b0*/  BRA.U !UP0, `(.L_x_40) ;  /* 0x0000000108d47547 */ /* 0x000fea000b800000 */
[----:B------:R-:W2:Y:S01]  /*21c0*/  LDCU.128 UR12, c[0x0][0xb10] ;  /* 0x00016200ff0c77ac */ /* 0x000ea20008000c00 */
[----:B------:R-:W3:Y:S01]  /*21d0*/  LDCU UR26, c[0x0][0xb20] ;  /* 0x00016400ff1a77ac */ /* 0x000ee20008000800 */
[----:B------:R-:W4:Y:S01]  /*21e0*/  LDCU UR20, c[0x0][0xb0c] ;  /* 0x00016180ff1477ac */ /* 0x000f220008000800 */
[----:B------:R-:W1:Y:S01]  /*21f0*/  LDCU.64 UR10, c[0x0][0xb28] ;  /* 0x00016500ff0a77ac */ /* 0x000e620008000a00 */
[----:B------:R-:W-:Y:S02]  /*2200*/  UISETP.NE.AND UP3, UPT, UR40, 0x1, UPT ;  /* 0x000000012800788c */ /* 0x000fe4000bf65270 */
[----:B--2---:R-:W-:Y:S02]  /*2210*/  UIMAD.WIDE.U32 UR16, UR38, UR15, URZ ;  /* 0x0000000f261072a5 */ /* 0x004fe4000f8e00ff */
[----:B------:R-:W-:Y:S02]  /*2220*/  UIMAD.WIDE.U32 UR8, UR39, UR12, URZ ;  /* 0x0000000c270872a5 */ /* 0x000fe4000f8e00ff */
[----:B------:R-:W-:-:S02]  /*2230*/  UISETP.NE.AND UP0, UPT, UR14, 0x1, UPT ;  /* 0x000000010e00788c */ /* 0x000fc4000bf05270 */
[----:B------:R-:W-:Y:S01]  /*2240*/  UIMAD.WIDE.U32 UR22, UR27, UR15, URZ ;  /* 0x0000000f1b1672a5 */ /* 0x000fe2000f8e00ff */
[----:B------:R-:W-:Y:S02]  /*2250*/  UMOV UR16, UR17 ;  /* 0x0000001100107c82 */ /* 0x000fe40008000000 */
[----:B------:R-:W-:Y:S01]  /*2260*/  UMOV UR8, UR9 ;  /* 0x0000000900087c82 */ /* 0x000fe20008000000 */
[----:B---3--:R-:W-:Y:S02]  /*2270*/  USHF.R.U32.HI UR16, URZ, UR26, UR16 ;  /* 0x0000001aff107299 */ /* 0x008fe40008011610 */
[----:B----4-:R-:W-:Y:S02]  /*2280*/  UISETP.NE.AND UP2, UPT, UR20, 0x1, UPT ;  /* 0x000000011400788c */ /* 0x010fe4000bf45270 */
[----:B------:R-:W-:Y:S02]  /*2290*/  USHF.R.U32.HI UR8, URZ, UR13, UR8 ;  /* 0x0000000dff087299 */ /* 0x000fe40008011608 */
[----:B------:R-:W-:-:S02]  /*22a0*/  USEL UR7, UR38, UR16, !UP0 ;  /* 0x0000001026077287 */ /* 0x000fc4000c000000 */
[----:B------:R-:W-:Y:S02]  /*22b0*/  USEL UR8, UR39, UR8, !UP2 ;  /* 0x0000000827087287 */ /* 0x000fe4000d000000 */
[----:B-1----:R-:W-:Y:S01]  /*22c0*/  UIMAD.WIDE.U32 UR16, UR7, UR10, URZ ;  /* 0x0000000a071072a5 */ /* 0x002fe2000f8e00ff */
[----:B------:R-:W-:Y:S01]  /*22d0*/  UMOV UR4, UR23 ;  /* 0x0000001700047c82 */ /* 0x000fe20008000000 */
[----:B------:R-:W-:Y:S02]  /*22e0*/  UIMAD.WIDE.U32 UR18, UR37, UR12, URZ ;  /* 0x0000000c251272a5 */ /* 0x000fe4000f8e00ff */
[----:B------:R-:W-:-:S03]  /*22f0*/  UIMAD.WIDE.U32 UR22, UR8, UR10, URZ ;  /* 0x0000000a081672a5 */ /* 0x000fc6000f8e00ff */
[----:B------:R-:W-:Y:S01]  /*2300*/  UMOV UR16, UR17 ;  /* 0x0000001100107c82 */ /* 0x000fe20008000000 */
[----:B------:R-:W-:Y:S02]  /*2310*/  USHF.R.U32.HI UR4, URZ, UR26, UR4 ;  /* 0x0000001aff047299 */ /* 0x000fe40008011604 */
[----:B------:R-:W-:Y:S01]  /*2320*/  @UP3 USHF.R.U32.HI UR7, URZ, UR11, UR16 ;  /* 0x0000000bff073299 */ /* 0x000fe20008011610 */
[----:B------:R-:W-:Y:S01]  /*2330*/  UMOV UR18, UR19 ;  /* 0x0000001300127c82 */ /* 0x000fe20008000000 */
[----:B------:R-:W-:Y:S01]  /*2340*/  UMOV UR22, UR23 ;  /* 0x0000001700167c82 */ /* 0x000fe20008000000 */
[----:B------:R-:W-:Y:S02]  /*2350*/  USHF.R.U32.HI UR13, URZ, UR13, UR18 ;  /* 0x0000000dff0d7299 */ /* 0x000fe40008011612 */
[----:B------:R-:W-:Y:S02]  /*2360*/  USEL UR4, UR27, UR4, !UP0 ;  /* 0x000000041b047287 */ /* 0x000fe4000c000000 */
[----:B------:R-:W-:-:S02]  /*2370*/  @UP3 USHF.R.U32.HI UR8, URZ, UR11, UR22 ;  /* 0x0000000bff083299 */ /* 0x000fc40008011616 */
[----:B------:R-:W-:Y:S02]  /*2380*/  UIMAD UR9, UR40, UR7, URZ ;  /* 0x00000007280972a4 */ /* 0x000fe4000f8e02ff */
[----:B------:R-:W-:Y:S02]  /*2390*/  USEL UR7, UR37, UR13, !UP2 ;  /* 0x0000000d25077287 */ /* 0x000fe4000d000000 */
[----:B------:R-:W-:Y:S02]  /*23a0*/  UIMAD UR12, UR40, UR8, URZ ;  /* 0x00000008280c72a4 */ /* 0x000fe4000f8e02ff */
[----:B------:R-:W-:Y:S02]  /*23b0*/  UISETP.GE.AND UP0, UPT, UR4, UR9, UPT ;  /* 0x000000090400728c */ /* 0x000fe4000bf06270 */
[----:B------:R-:W-:Y:S02]  /*23c0*/  UIMAD.WIDE.U32 UR16, UR4, UR10, URZ ;  /* 0x0000000a041072a5 */ /* 0x000fe4000f8e00ff */
[----:B------:R-:W-:-:S02]  /*23d0*/  UISETP.GE.OR UP0, UPT, UR7, UR12, UP0 ;  /* 0x0000000c0700728c */ /* 0x000fc40008706670 */
        /* <DEDUP_REMOVED lines=19> */
.L_x_40:
[----:B------:R-:W2:Y:S02]  /*2510*/  LDCU UR4, c[0x0][0xb30] ;  /* 0x00016600ff0477ac */ /* 0x000ea40008000800 */
[----:B--2---:R-:W-:-:S09]  /*2520*/  UISETP.NE.AND UP0, UPT, UR4, 0x1, UPT ;  /* 0x000000010400788c */ /* 0x004fd2000bf05270 */
[----:B------:R-:W-:Y:S05]  /*2530*/  BRA.U UP0, `(.L_x_41) ;  /* 0x0000000100447547 */ /* 0x000fea000b800000 */
[----:B------:R-:W2:Y:S01]  /*2540*/  LDCU.128 UR12, c[0x0][0xb10] ;  /* 0x00016200ff0c77ac */ /* 0x000ea20008000c00 */
[----:B------:R-:W3:Y:S01]  /*2550*/  LDCU UR16, c[0x0][0xb0c] ;  /* 0x00016180ff1077ac */ /* 0x000ee20008000800 */
[----:B------:R-:W4:Y:S01]  /*2560*/  LDCU UR17, c[0x0][0xb20] ;  /* 0x00016400ff1177ac */ /* 0x000f220008000800 */
[----:B--2---:R-:W-:Y:S02]  /*2570*/  UIMAD.WIDE.U32 UR10, UR37, UR12, URZ ;  /* 0x0000000c250a72a5 */ /* 0x004fe4000f8e00ff */
[----:B------:R-:W-:Y:S02]  /*2580*/  UIMAD.WIDE.U32 UR8, UR27, UR15, URZ ;  /* 0x0000000f1b0872a5 */ /* 0x000fe4000f8e00ff */
[----:B---3--:R-:W-:Y:S02]  /*2590*/  UISETP.NE.AND UP2, UPT, UR16, 0x1, UPT ;  /* 0x000000011000788c */ /* 0x008fe4000bf45270 */
[----:B------:R-:W-:Y:S01]  /*25a0*/  UISETP.NE.AND UP0, UPT, UR14, 0x1, UPT ;  /* 0x000000010e00788c */ /* 0x000fe2000bf05270 */
[----:B------:R-:W-:-:S02]  /*25b0*/  UMOV UR7, UR11 ;  /* 0x0000000b00077c82 */ /* 0x000fc40008000000 */
[----:B------:R-:W-:Y:S01]  /*25c0*/  UMOV UR4, UR9 ;  /* 0x0000000900047c82 */ /* 0x000fe20008000000 */
[----:B------:R-:W-:Y:S02]  /*25d0*/  USHF.R.U32.HI UR7, URZ, UR13, UR7 ;  /* 0x0000000dff077299 */ /* 0x000fe40008011607 */
[----:B----4-:R-:W-:Y:S02]  /*25e0*/  USHF.R.U32.HI UR4, URZ, UR17, UR4 ;  /* 0x00000011ff047299 */ /* 0x010fe40008011604 */
[----:B------:R-:W-:Y:S02]  /*25f0*/  USEL UR7, UR37, UR7, !UP2 ;  /* 0x0000000725077287 */ /* 0x000fe4000d000000 */
[----:B------:R-:W-:-:S04]  /*2600*/  USEL UR4, UR27, UR4, !UP0 ;  /* 0x000000041b047287 */ /* 0x000fc8000c000000 */
[----:B------:R-:W-:Y:S02]  /*2610*/  UIADD3 UR8, UPT, UPT, UR7, -UR4, URZ ;  /* 0x8000000407087290 */ /* 0x000fe4000fffe0ff */
[----:B------:R-:W-:Y:S02]  /*2620*/  UIADD3 UR4, UPT, UPT, -UR7, UR4, URZ ;  /* 0x0000000407047290 */ /* 0x000fe4000fffe1ff */
[----:B------:R-:W-:Y:S02]  /*2630*/  UIMAD UR27, UR8, UR14, UR27 ;  /* 0x0000000e081b72a4 */ /* 0x000fe4000f8e021b */
[----:B------:R-:W-:-:S12]  /*2640*/  UIMAD UR37, UR4, UR16, UR37 ;  /* 0x00000010042572a4 */ /* 0x000fd8000f8e0225 */
.L_x_41:
[----:B------:R-:W-:Y:S01]  /*2650*/  VIADD R11, R11, 0x1 ;  /* 0x000000010b0b7836 */ /* 0x000fe20000000000 */
[----:B------:R-:W-:Y:S02]  /*2660*/  R2UR UR7, R48 ;  /* 0x00000000300772ca */ /* 0x000fe400000e0000 */
[----:B------:R-:W-:Y:S02]  /*2670*/  R2UR UR4, R47 ;  /* 0x000000002f0472ca */ /* 0x000fe400000e0000 */
[C---:B------:R-:W-:Y:S02]  /*2680*/  ISETP.NE.AND P0, PT, R11.reuse, 0x2, PT ;  /* 0x000000020b00780c */ /* 0x040fe40003f05270 */
[----:B------:R-:W-:Y:S02]  /*2690*/  PLOP3.LUT P1, PT, PT, PT, PT, 0x80, 0x8 ;  /* 0x000000000008781c */ /* 0x000fe40003f2f070 */
[----:B-1----:R-:W-:Y:S02]  /*26a0*/  SEL R0, RZ, 0x1, P0 ;  /* 0x00000001ff007807 */ /* 0x002fe40000000000 */
[----:B------:R-:W-:-:S02]  /*26b0*/  SEL R11, R11, RZ, P0 ;  /* 0x000000ff0b0b7207 */ /* 0x000fc40000000000 */
[----:B------:R-:W-:Y:S01]  /*26c0*/  LOP3.LUT R10, R10, R0, RZ, 0x3c, !PT ;  /* 0x000000000a0a7212 */ /* 0x000fe200078e3cff */
[----:B------:R-:W-:Y:S02]  /*26d0*/  UIADD3 UR26, UPT, UPT, UR37, UR7, URZ ;  /* 0x00000007251a7290 */ /* 0x000fe4000fffe0ff */
[----:B------:R-:W-:Y:S01]  /*26e0*/  UIADD3 UR30, UPT, UPT, UR27, UR4, URZ ;  /* 0x000000041b1e7290 */ /* 0x000fe2000fffe0ff */
[----:B------:R-:W-:Y:S11]  /*26f0*/  BRA.U UP1, `(.L_x_42) ;  /* 0xfffffff1013c7547 */ /* 0x000ff6000b83ffff */
[----:B------:R-:W-:Y:S01]  /*2700*/  UIADD3 UR6, UPT, UPT, UR6, 0x18, URZ ;  /* 0x0000001806067890 */ /* 0x000fe2000fffe0ff */
[----:B------:R-:W-:-:S03]  /*2710*/  SHF.L.U32 R2, R12, 0x1f, RZ ;  /* 0x0000001f0c027819 */ /* 0x000fc600000006ff */
[----:B------:R-:W-:-:S09]  /*2720*/  ULEA UR4, UR5, UR6, 0x3 ;  /* 0x0000000605047291 */ /* 0x000fd2000f8e18ff */
[----:B------:R-:W1:Y:S02]  /*2730*/  SYNCS.PHASECHK.TRANS64.TRYWAIT P0, [UR4], R2 ;  /* 0x00000002ff0075a7 */ /* 0x000e640008001104 */
[----:B-1----:R-:W-:Y:S05]  /*2740*/  @!P0 BRA `(.L_x_43) ;  /* 0x0000004c00648947 */ /* 0x002fea0003800000 */
.L_x_126:
[----:B------:R-:W-:-:S04]  /*2750*/  UIADD3 UR4, UPT, UPT, UR5, 0x1, URZ ;  /* 0x0000000105047890 */ /* 0x000fc8000fffe0ff */
[----:B------:R-:W-:-:S04]  /*2760*/  UISETP.NE.AND UP0, UPT, UR4, 0x3, UPT ;  /* 0x000000030400788c */ /* 0x000fc8000bf05270 */
[----:B------:R-:W-:Y:S02]  /*2770*/  USEL UR7, URZ, 0x1, UP0 ;  /* 0x00000001ff077887 */ /* 0x000fe40008000000 */
[----:B------:R-:W-:-:S04]  /*2780*/  USEL UR4, UR4, URZ, UP0 ;  /* 0x000000ff04047287 */ /* 0x000fc80008000000 */
[----:B------:R-:W-:Y:S01]  /*2790*/  ULEA UR5, UR4, UR6, 0x3 ;  /* 0x0000000604057291 */ /* 0x000fe2000f8e18ff */
[----:B------:R-:W-:-:S04]  /*27a0*/  LOP3.LUT R12, R12, UR7, RZ, 0x3c, !PT ;  /* 0x000000070c0c7c12 */ /* 0x000fc8000f8e3cff */
[----:B-1----:R-:W-:-:S04]  /*27b0*/  SHF.L.U32 R2, R12, 0x1f, RZ ;  /* 0x0000001f0c027819 */ /* 0x002fc800000006ff */
[----:B------:R-:W1:Y:S02]  /*27c0*/  SYNCS.PHASECHK.TRANS64.TRYWAIT P0, [UR5], R2 ;  /* 0x00000002ff0075a7 */ /* 0x000e640008001105 */
[----:B-1----:R-:W-:Y:S05]  /*27d0*/  @!P0 BRA `(.L_x_44) ;  /* 0x0000004c00588947 */ /* 0x002fea0003800000 */
.L_x_128:
[----:B------:R-:W-:-:S04]  /*27e0*/  UIADD3 UR4, UPT, UPT, UR4, 0x1, URZ ;  /* 0x0000000104047890 */ /* 0x000fc8000fffe0ff */
[----:B------:R-:W-:-:S04]  /*27f0*/  UISETP.NE.AND UP0, UPT, UR4, 0x3, UPT ;  /* 0x000000030400788c */ /* 0x000fc8000bf05270 */
[----:B------:R-:W-:Y:S02]  /*2800*/  USEL UR5, URZ, 0x1, UP0 ;  /* 0x00000001ff057887 */ /* 0x000fe40008000000 */
[----:B------:R-:W-:-:S04]  /*2810*/  USEL UR4, UR4, URZ, UP0 ;  /* 0x000000ff04047287 */ /* 0x000fc80008000000 */
[----:B------:R-:W-:Y:S01]  /*2820*/  ULEA UR4, UR4, UR6, 0x3 ;  /* 0x0000000604047291 */ /* 0x000fe2000f8e18ff */
[----:B-1----:R-:W-:-:S04]  /*2830*/  LOP3.LUT R2, R12, UR5, RZ, 0x3c, !PT ;  /* 0x000000050c027c12 */ /* 0x002fc8000f8e3cff */
[----:B------:R-:W-:Y:S01]  /*2840*/  SHF.L.U32 R2, R2, 0x1f, RZ ;  /* 0x0000001f02027819 */ /* 0x000fe200000006ff */
[----:B------:R-:W-:-:S07]  /*2850*/  IMAD.U32 R0, RZ, RZ, UR4 ;  /* 0x00000004ff007e24 */ /* 0x000fce000f8e00ff */
.L_x_45:
[----:B-1----:R1:W2:Y:S02]  /*2860*/  SYNCS.PHASECHK.TRANS64.TRYWAIT P0, [R0+URZ], R2 ;  /* 0x00000002000075a7 */ /* 0x0022a400080011ff */
[----:B--2---:R-:W-:Y:S05]  /*2870*/  @!P0 NANOSLEEP.SYNCS 0x989680 ;  /* 0x009896800000895d */ /* 0x004fea0003900000 */
[----:B------:R-:W2:Y:S02]  /*2880*/  @!P0 SYNCS.PHASECHK.TRANS64 P0, [R0+URZ], R2 ;  /* 0x00000002000085a7 */ /* 0x000ea400080010ff */
[----:B--2---:R-:W-:Y:S05]  /*2890*/  @P0 EXIT ;  /* 0x000000000000094d */ /* 0x004fea0003800000 */
[----:B------:R-:W-:Y:S05]  /*28a0*/  BRA `(.L_x_45) ;  /* 0xfffffffc00ec7947 */ /* 0x000fea000383ffff */
.L_x_22:
[----:B------:R-:W-:-:S04]  /*28b0*/  UISETP.NE.AND UP0, UPT, UR54, URZ, UPT ;  /* 0x000000ff3600728c */ /* 0x000fc8000bf05270 */
[----:B------:R-:W-:-:S09]  /*28c0*/  UISETP.NE.OR UP0, UPT, UR22, 0x1, UP0 ;  /* 0x000000011600788c */ /* 0x000fd20008705670 */
[----:B------:R-:W-:Y:S05]  /*28d0*/  BRA.U UP0, `(.L_x_46) ;  /* 0x0000000500487547 */ /* 0x000fea000b800000 */
[----:B------:R-:W-:Y:S01]  /*28e0*/  ISETP.GE.U32.AND P2, PT, R0, 0x2, PT ;  /* 0x000000020000780c */ /* 0x000fe20003f46070 */
[----:B------:R-:W-:Y:S01]  /*28f0*/  IMAD.MOV.U32 R12, RZ, RZ, 0x1 ;  /* 0x00000001ff0c7424 */ /* 0x000fe200078e00ff */
[----:B------:R-:W-:Y:S02]  /*2900*/  CS2R R10, SRZ ;  /* 0x00000000000a7805 */ /* 0x000fe4000001ff00 */
[----:B------:R-:W-:Y:S01]  /*2910*/  CS2R R8, SRZ ;  /* 0x0000000000087805 */ /* 0x000fe2000001ff00 */
[----:B------:R-:W-:Y:S01]  /*2920*/  UMOV UR6, 0x400 ;  /* 0x0000040000067882 */ /* 0x000fe20000000000 */
[----:B------:R-:W-:Y:S01]  /*2930*/  UMOV UR5, URZ ;  /* 0x000000ff00057c82 */ /* 0x000fe20008000000 */
[----:B------:R-:W-:-:S12]  /*2940*/  ULEA UR6, UR54, UR6, 0x18 ;  /* 0x0000000636067291 */ /* 0x000fd8000f8ec0ff */
.L_x_50:
[----:B------:R-:W-:Y:S02]  /*2950*/  LEA R2, R8, UR6, 0x3 ;  /* 0x0000000608027c11 */ /* 0x000fe4000f8e18ff */
[----:B------:R-:W-:-:S03]  /*2960*/  SHF.L.U32 R4, R9, 0x1f, RZ ;  /* 0x0000001f09047819 */ /* 0x000fc600000006ff */
[----:B------:R-:W-:Y:S01]  /*2970*/  VIADD R5, R2, 0xe0 ;  /* 0x000000e002057836 */ /* 0x000fe20000000000 */
[----:B------:R-:W1:Y:S02]  /*2980*/  SYNCS.PHASECHK.TRANS64.TRYWAIT P0, [R2+URZ+0xd0], R4 ;  /* 0x0000d004020075a7 */ /* 0x000e6400080011ff */
[----:B-1----:R-:W-:Y:S05]  /*2990*/  @!P0 BRA `(.L_x_47) ;  /* 0x0000004c00008947 */ /* 0x002fea0003800000 */
.L_x_129:
[----:B------:R-:W-:Y:S01]  /*29a0*/  ULEA UR4, UR5, UR6, 0x3 ;  /* 0x0000000605047291 */ /* 0x000fe2000f8e18ff */
[----:B-1----:R-:W-:Y:S01]  /*29b0*/  PRMT R2, RZ, 0x654, R5 ;  /* 0x00000654ff027816 */ /* 0x002fe20000000005 */
[----:B------:R-:W-:Y:S01]  /*29c0*/  @!P2 IMAD.MOV.U32 R4, RZ, RZ, 0x10 ;  /* 0x00000010ff04a424 */ /* 0x000fe200078e00ff */
[----:B------:R-:W-:Y:S01]  /*29d0*/  SHF.L.U32 R5, R12, 0x1f, RZ ;  /* 0x0000001f0c057819 */ /* 0x000fe200000006ff */
[----:B------:R-:W-:Y:S01]  /*29e0*/  UIADD3 UR7, UPT, UPT, UR4, 0x70, URZ ;  /* 0x0000007004077890 */ /* 0x000fe2000fffe0ff */
[----:B------:R1:W-:Y:S05]  /*29f0*/  SYNCS.ARRIVE.TRANS64.RED.A1T0 RZ, [R2+URZ], RZ ;  /* 0x000000ff02ff79a7 */ /* 0x0003ea00081004ff */
[----:B------:R-:W-:Y:S01]  /*2a00*/  IMAD.U32 R6, RZ, RZ, UR7 ;  /* 0x00000007ff067e24 */ /* 0x000fe2000f8e00ff */
[----:B------:R-:W2:Y:S04]  /*2a10*/  SYNCS.PHASECHK.TRANS64.TRYWAIT P0, [UR4+0x80], R5 ;  /* 0x00008005ff0075a7 */ /* 0x000ea80008001104 */
[----:B------:R-:W-:Y:S01]  /*2a20*/  PRMT R6, R0, 0x654, R6 ;  /* 0x0000065400067816 */ /* 0x000fe20000000006 */
[----:B-12---:R-:W-:Y:S06]  /*2a30*/  @!P0 BRA `(.L_x_48) ;  /* 0x0000004800ec8947 */ /* 0x006fec0003800000 */
.L_x_131:
[----:B------:R-:W-:Y:S01]  /*2a40*/  ULEA UR8, UR5, UR6, 0x4 ;  /* 0x0000000605087291 */ /* 0x000fe2000f8e20ff */
[----:B------:R-:W-:Y:S01]  /*2a50*/  SEL R3, R6, R3, !P2 ;  /* 0x0000000306037207 */ /* 0x000fe20005000000 */
[----:B------:R-:W-:Y:S01]  /*2a60*/  UIADD3 UR9, UPT, UPT, UR4, 0x70, URZ ;  /* 0x0000007004097890 */ /* 0x000fe2000fffe0ff */
[----:B-1----:R-:W-:Y:S01]  /*2a70*/  LEA R2, R11, UR6, 0x3 ;  /* 0x000000060b027c11 */ /* 0x002fe2000f8e18ff */
[----:B------:R-:W-:Y:S01]  /*2a80*/  UIADD3 UR8, UPT, UPT, UR8, 0x100, URZ ;  /* 0x0000010008087890 */ /* 0x000fe2000fffe0ff */
[----:B------:R1:W-:Y:S01]  /*2a90*/  @!P2 SYNCS.ARRIVE.TRANS64.RED RZ, [R3+URZ], R4 ;  /* 0x0000000403ffa9a7 */ /* 0x0003e200080004ff */
[----:B------:R-:W-:Y:S01]  /*2aa0*/  UIADD3 UR4, UPT, UPT, UR5, 0x1, URZ ;  /* 0x0000000105047890 */ /* 0x000fe2000fffe0ff */
[----:B------:R-:W-:-:S03]  /*2ab0*/  VIADD R8, R8, 0x1 ;  /* 0x0000000108087836 */ /* 0x000fc60000000000 */
[----:B------:R-:W-:Y:S02]  /*2ac0*/  UISETP.NE.AND UP0, UPT, UR4, 0x2, UPT ;  /* 0x000000020400788c */ /* 0x000fe4000bf05270 */
[----:B------:R-:W-:Y:S01]  /*2ad0*/  ISETP.NE.AND P0, PT, R8, 0x2, PT ;  /* 0x000000020800780c */ /* 0x000fe20003f05270 */
[----:B------:R-:W-:Y:S06]  /*2ae0*/  UGETNEXTWORKID.BROADCAST [UR8], [UR9] ;  /* 0x00000000080073ca */ /* 0x000fec0008000100 */
[----:B------:R-:W-:Y:S02]  /*2af0*/  USEL UR7, URZ, 0x1, UP0 ;  /* 0x00000001ff077887 */ /* 0x000fe40008000000 */
[----:B------:R-:W-:-:S04]  /*2b00*/  USEL UR5, UR4, URZ, UP0 ;  /* 0x000000ff04057287 */ /* 0x000fc80008000000 */
[----:B------:R-:W-:Y:S02]  /*2b10*/  LOP3.LUT R12, R12, UR7, RZ, 0x3c, !PT ;  /* 0x000000070c0c7c12 */ /* 0x000fe4000f8e3cff */
[----:B-1----:R-:W-:-:S04]  /*2b20*/  SHF.L.U32 R4, R10, 0x1f, RZ ;  /* 0x0000001f0a047819 */ /* 0x002fc800000006ff */
[----:B------:R-:W1:Y:S02]  /*2b30*/  SYNCS.PHASECHK.TRANS64.TRYWAIT P1, [R2+URZ+0x70], R4 ;  /* 0x00007004020075a7 */ /* 0x000e6400080211ff */
[----:B-1----:R-:W-:Y:S05]  /*2b40*/  @!P1 BRA `(.L_x_49) ;  /* 0x0000004800c09947 */ /* 0x002fea0003800000 */
.L_x_132:
[C---:B-1----:R-:W-:Y:S01]  /*2b50*/  LEA R4, R11.reuse, UR6, 0x4 ;  /* 0x000000060b047c11 */ /* 0x042fe2000f8e20ff */
[----:B------:R-:W-:Y:S01]  /*2b60*/  VIADD R2, R2, 0x80 ;  /* 0x0000008002027836 */ /* 0x000fe20000000000 */
[----:B------:R-:W-:Y:S01]  /*2b70*/  SEL R8, R8, RZ, P0 ;  /* 0x000000ff08087207 */ /* 0x000fe20000000000 */
[----:B------:R-:W-:-:S03]  /*2b80*/  VIADD R11, R11, 0x1 ;  /* 0x000000010b0b7836 */ /* 0x000fc60000000000 */
[----:B------:R-:W1:Y:S01]  /*2b90*/  LDS.128 R4, [R4+0x100] ;  /* 0x0001000004047984 */ /* 0x000e620000000c00 */
[----:B------:R-:W-:Y:S02]  /*2ba0*/  PRMT R2, RZ, 0x654, R2 ;  /* 0x00000654ff027816 */ /* 0x000fe40000000002 */
[C---:B------:R-:W-:Y:S01]  /*2bb0*/  ISETP.NE.AND P1, PT, R11.reuse, 0x2, PT ;  /* 0x000000020b00780c */ /* 0x040fe20003f25270 */
[----:B------:R-:W-:Y:S01]  /*2bc0*/  @!PT LDS RZ, [RZ] ;  /* 0x00000000fffff984 */ /* 0x000fe20000000800 */
[----:B------:R-:W-:Y:S01]  /*2bd0*/  @!PT LDS RZ, [RZ] ;  /* 0x00000000fffff984 */ /* 0x000fe20000000800 */
[----:B------:R-:W-:Y:S01]  /*2be0*/  @!PT LDS RZ, [RZ] ;  /* 0x00000000fffff984 */ /* 0x000fe20000000800 */
[----:B------:R-:W-:Y:S01]  /*2bf0*/  @!PT LDS RZ, [RZ] ;  /* 0x00000000fffff984 */ /* 0x000fe20000000800 */
[----:B------:R2:W-:Y:S06]  /*2c00*/  MEMBAR.ALL.CTA ;  /* 0x0000000000007992 */ /* 0x0005ec0000008000 */
[----:B--2---:R-:W2:Y:S01]  /*2c10*/  FENCE.VIEW.ASYNC.S ;  /* 0x00000000000073c6 */ /* 0x004ea20000000000 */
[----:B------:R-:W-:Y:S01]  /*2c20*/  SEL R11, R11, RZ, P1 ;  /* 0x000000ff0b0b7207 */ /* 0x000fe20000800000 */
[----:B--2---:R2:W-:Y:S01]  /*2c30*/  SYNCS.ARRIVE.TRANS64.RED.A1T0 RZ, [R2+URZ], RZ ;  /* 0x000000ff02ff79a7 */ /* 0x0045e200081004ff */
[----:B-1----:R-:W-:-:S02]  /*2c40*/  LOP3.LUT P3, RZ, R6, 0x1, RZ, 0xc0, !PT ;  /* 0x0000000106ff7812 */ /* 0x002fc4000786c0ff */
[----:B------:R-:W-:-:S04]  /*2c50*/  SEL R4, RZ, 0x1, P1 ;  /* 0x00000001ff047807 */ /* 0x000fc80000800000 */
[----:B------:R-:W-:Y:S02]  /*2c60*/  LOP3.LUT R10, R10, R4, RZ, 0x3c, !PT ;  /* 0x000000040a0a7212 */ /* 0x000fe400078e3cff */
[----:B--2---:R-:W-:-:S04]  /*2c70*/  SEL R2, RZ, 0x1, P0 ;  /* 0x00000001ff027807 */ /* 0x004fc80000000000 */
[----:B------:R-:W-:Y:S01]  /*2c80*/  LOP3.LUT R9, R9, R2, RZ, 0x3c, !PT ;  /* 0x0000000209097212 */ /* 0x000fe200078e3cff */
[----:B------:R-:W-:Y:S06]  /*2c90*/  @P3 BRA `(.L_x_50) ;  /* 0xfffffffc002c3947 */ /* 0x000fec000383ffff */
[----:B------:R-:W-:Y:S01]  /*2ca0*/  ULEA UR4, UR5, UR6, 0x3 ;  /* 0x0000000605047291 */ /* 0x000fe2000f8e18ff */
[----:B------:R-:W-:-:S08]  /*2cb0*/  SHF.L.U32 R2, R12, 0x1f, RZ ;  /* 0x0000001f0c027819 */ /* 0x000fd000000006ff */
[----:B------:R-:W1:Y:S02]  /*2cc0*/  SYNCS.PHASECHK.TRANS64 P0, [UR4+0x80], R2 ;  /* 0x00008002ff0075a7 */ /* 0x000e640008001004 */
[----:B-1----:R-:W-:Y:S05]  /*2cd0*/  @P0 BRA `(.L_x_51) ;  /* 0x0000000000080947 */ /* 0x002fea0003800000 */
[----:B------:R-:W1:Y:S02]  /*2ce0*/  SYNCS.PHASECHK.TRANS64.TRYWAIT P0, [UR4+0x80], R2 ;  /* 0x00008002ff0075a7 */ /* 0x000e640008001104 */
[----:B-1----:R-:W-:Y:S05]  /*2cf0*/  @!P0 BRA `(.L_x_52) ;  /* 0x0000004800688947 */ /* 0x002fea0003800000 */
.L_x_51:
[----:B------:R-:W-:-:S04]  /*2d00*/  UIADD3 UR7, UPT, UPT, UR5, 0x1, URZ ;  /* 0x0000000105077890 */ /* 0x000fc8000fffe0ff */
[----:B------:R-:W-:-:S04]  /*2d10*/  UISETP.NE.AND UP0, UPT, UR7, 0x2, UPT ;  /* 0x000000020700788c */ /* 0x000fc8000bf05270 */
[----:B------:R-:W-:Y:S02]  /*2d20*/  USEL UR8, URZ, 0x1, UP0 ;  /* 0x00000001ff087887 */ /* 0x000fe40008000000 */
[----:B------:R-:W-:-:S04]  /*2d30*/  USEL UR7, UR7, URZ, UP0 ;  /* 0x000000ff07077287 */ /* 0x000fc80008000000 */
[----:B------:R-:W-:Y:S01]  /*2d40*/  ULEA UR7, UR7, UR6, 0x3 ;  /* 0x0000000607077291 */ /* 0x000fe2000f8e18ff */
[----:B-1----:R-:W-:-:S04]  /*2d50*/  LOP3.LUT R2, R12, UR8, RZ, 0x3c, !PT ;  /* 0x000000080c027c12 */ /* 0x002fc8000f8e3cff */
[----:B------:R-:W-:-:S04]  /*2d60*/  SHF.L.U32 R0, R2, 0x1f, RZ ;  /* 0x0000001f02007819 */ /* 0x000fc800000006ff */
[----:B------:R-:W1:Y:S02]  /*2d70*/  SYNCS.PHASECHK.TRANS64 P0, [UR7+0x80], R0 ;  /* 0x00008000ff0075a7 */ /* 0x000e640008001007 */
[----:B-1----:R-:W-:Y:S05]  /*2d80*/  @P0 EXIT ;  /* 0x000000000000094d */ /* 0x002fea0003800000 */
[----:B------:R-:W-:Y:S02]  /*2d90*/  SHF.L.U32 R2, R2, 0x1f, RZ ;  /* 0x0000001f02027819 */ /* 0x000fe400000006ff */
[----:B------:R-:W-:-:S07]  /*2da0*/  MOV R0, UR7 ;  /* 0x0000000700007c02 */ /* 0x000fce0008000f00 */
.L_x_53:
[----:B-1----:R1:W2:Y:S02]  /*2db0*/  SYNCS.PHASECHK.TRANS64.TRYWAIT P0, [R0+URZ+0x80], R2 ;  /* 0x00008002000075a7 */ /* 0x0022a400080011ff */
[----:B--2---:R-:W-:Y:S05]  /*2dc0*/  @!P0 NANOSLEEP.SYNCS 0x989680 ;  /* 0x009896800000895d */ /* 0x004fea0003900000 */
[----:B------:R-:W2:Y:S02]  /*2dd0*/  @!P0 SYNCS.PHASECHK.TRANS64 P0, [R0+URZ+0x80], R2 ;  /* 0x00008002000085a7 */ /* 0x000ea400080010ff */
[----:B--2---:R-:W-:Y:S05]  /*2de0*/  @P0 EXIT ;  /* 0x000000000000094d */ /* 0x004fea0003800000 */
[----:B------:R-:W-:Y:S05]  /*2df0*/  BRA `(.L_x_53) ;  /* 0xfffffffc00ec7947 */ /* 0x000fea000383ffff */
.L_x_46:
[----:B------:R-:W-:Y:S05]  /*2e00*/  BRA.U UP4, `(.L_x_54) ;  /* 0x0000000d049c7547 */ /* 0x000fea000b800000 */
[----:B------:R-:W-:Y:S01]  /*2e10*/  UMOV UR4, 0x40 ;  /* 0x0000004000047882 */ /* 0x000fe20000000000 */
[----:B------:R-:W-:Y:S01]  /*2e20*/  NOP ;  /* 0x0000000000007918 */ /* 0x000fe20000000000 */
[----:B------:R-:W-:Y:S01]  /*2e30*/  ULEA UR5, UR54, UR4, 0x18 ;  /* 0x0000000436057291 */ /* 0x000fe2000f8ec0ff */
[----:B------:R-:W-:Y:S02]  /*2e40*/  UMOV UR6, 0x400 ;  /* 0x0000040000067882 */ /* 0x000fe40000000000 */
[----:B------:R-:W-:-:S06]  /*2e50*/  ULEA UR6, UR54, UR6, 0x18 ;  /* 0x0000000636067291 */ /* 0x000fcc000f8ec0ff */
[----:B------:R-:W1:Y:S02]  /*2e60*/  LDS.U8 R0, [UR5+0x1c] ;  /* 0x00001c05ff007984 */ /* 0x000e640008000000 */
[----:B-1----:R-:W-:-:S13]  /*2e70*/  ISETP.NE.AND P0, PT, R0, RZ, PT ;  /* 0x000000ff0000720c */ /* 0x002fda0003f05270 */
[----:B------:R-:W-:Y:S05]  /*2e80*/  @P0 BRA `(.L_x_55) ;  /* 0x0000000000580947 */ /* 0x000fea0003800000 */
[----:B------:R-:W-:-:S13]  /*2e90*/  ELECT P0, URZ, PT ;  /* 0x0000000000ff782f */ /* 0x000fda0003800000 */
[----:B------:R-:W-:Y:S05]  /*2ea0*/  @!P0 BRA `(.L_x_56) ;  /* 0x0000000000608947 */ /* 0x000fea0003800000 */
[----:B------:R-:W-:Y:S01]  /*2eb0*/  UMOV UR4, 0x10 ;  /* 0x0000001000047882 */ /* 0x000fe20000000000 */
[----:B------:R-:W-:Y:S01]  /*2ec0*/  HFMA2 R0, -RZ, RZ, 0, 5.9604644775390625e-08 ;  /* 0x00000001ff007431 */ /* 0x000fe200000001ff */
[----:B------:R-:W-:-:S03]  /*2ed0*/  MOV R3, 0xffff ;  /* 0x0000ffff00037802 */ /* 0x000fc60000000f00 */
[----:B------:R-:W-:Y:S04]  /*2ee0*/  DEPBAR.LE SB1, 0x36 ;  /* 0x00009d800000791a */ /* 0x000fe80000000000 */
[----:B------:R-:W1:Y:S02]  /*2ef0*/  UTCATOMSWS.FIND_AND_SET.ALIGN UP0, UR4, UR4 ;  /* 0x00000004000475e3 */ /* 0x000e640008000800 */
[----:B-1----:R-:W-:Y:S01]  /*2f00*/  MOV R4, UR4 ;  /* 0x0000000400047c02 */ /* 0x002fe20008000f00 */
[----:B------:R-:W-:Y:S06]  /*2f10*/  BRA.U UP0, `(.L_x_57) ;  /* 0x0000000100187547 */ /* 0x000fec000b800000 */
.L_x_58:
[----:B------:R-:W-:Y:S05]  /*2f20*/  NANOSLEEP 0x64 ;  /* 0x000000640000795d */ /* 0x000fea0003800000 */
[----:B------:R-:W-:-:S05]  /*2f30*/  UMOV UR4, 0x10 ;  /* 0x0000001000047882 */ /* 0x000fca0000000000 */
[----:B------:R-:W-:Y:S04]  /*2f40*/  DEPBAR.LE SB1, 0x36 ;  /* 0x00009d800000791a */ /* 0x000fe80000000000 */
[----:B------:R-:W1:Y:S02]  /*2f50*/  UTCATOMSWS.FIND_AND_SET.ALIGN UP0, UR4, UR4 ;  /* 0x00000004000475e3 */ /* 0x000e640008000800 */
[----:B-1----:R-:W-:Y:S01]  /*2f60*/  MOV R4, UR4 ;  /* 0x0000000400047c02 */ /* 0x002fe20008000f00 */
[----:B------:R-:W-:Y:S05]  /*2f70*/  BRA.U !UP0, `(.L_x_58) ;  /* 0xfffffffd08e87547 */ /* 0x000fea000b83ffff */
.L_x_57:
[-C--:B------:R-:W-:Y:S02]  /*2f80*/  SHF.L.U32 R3, R3, R4.reuse, RZ ;  /* 0x0000000403037219 */ /* 0x080fe400000006ff */
[----:B------:R-:W-:Y:S01]  /*2f90*/  SHF.L.U32 R0, R0, R4, RZ ;  /* 0x0000000400007219 */ /* 0x000fe200000006ff */
[----:B------:R-:W-:Y:S02]  /*2fa0*/  IMAD.SHL.U32 R4, R4, 0x20, RZ ;  /* 0x0000002004047824 */ /* 0x000fe400078e00ff */
[----:B------:R1:W-:Y:S04]  /*2fb0*/  ATOMS.OR RZ, [UR5+0x14], R3 ;  /* 0x00001403ffff798c */ /* 0x0003e8000b000005 */
[----:B------:R1:W-:Y:S04]  /*2fc0*/  ATOMS.OR RZ, [UR5+0x18], R0 ;  /* 0x00001800ffff798c */ /* 0x0003e8000b000005 */
[----:B------:R1:W-:Y:S01]  /*2fd0*/  STS [UR6+0x120], R4 ;  /* 0x00012004ff007988 */ /* 0x0003e20008000806 */
[----:B------:R-:W-:Y:S05]  /*2fe0*/  BRA `(.L_x_56) ;  /* 0x0000000000107947 */ /* 0x000fea0003800000 */
.L_x_55:
[----:B------:R-:W-:Y:S02]  /*2ff0*/  MOV R0, 0xffffffff ;  /* 0xffffffff00007802 */ /* 0x000fe40000000f00 */
[----:B------:R-:W-:-:S03]  /*3000*/  MOV R4, 0x3030 ;  /* 0x0000303000047802 */ /* 0x000fc60000000f00 */
[----:B------:R1:W-:Y:S04]  /*3010*/  STS [UR6+0x120], R0 ;  /* 0x00012000ff007988 */ /* 0x0003e80008000806 */
[----:B-1---5:R-:W-:Y:S05]  /*3020*/  CALL.REL.NOINC `($__internal_1_$__cuda_sm10x_tcgen05_guardrail_trap_phase_invalid_during_alloc) ;  /* 0x0000004c00407944 */ /* 0x022fea0003c00000 */
.L_x_56:
[----:B------:R-:W-:Y:S05]  /*3030*/  WARPSYNC.ALL ;  /* 0x0000000000007948 */ /* 0x000fea0003800000 */
[----:B------:R-:W2:Y:S01]  /*3040*/  S2UR UR4, SR_CgaCtaId ;  /* 0x00000000000479c3 */ /* 0x000ea20000008800 */
[----:B------:R-:W-:Y:S01]  /*3050*/  UMOV UR17, 0x400 ;  /* 0x0000040000117882 */ /* 0x000fe20000000000 */
[----:B------:R-:W-:-:S06]  /*3060*/  NOP ;  /* 0x0000000000007918 */ /* 0x000fcc0000000000 */
[----:B------:R-:W-:Y:S06]  /*3070*/  BAR.ARV 0x6, 0xa0 ;  /* 0x0182800000007b1d */ /* 0x000fec0000002000 */
[----:B------:R-:W3:Y:S01]  /*3080*/  LDCU UR5, c[0x0][0x38c] ;  /* 0x00007180ff0577ac */ /* 0x000ee20008000800 */
[----:B------:R-:W-:Y:S01]  /*3090*/  LOP3.LUT R2, R2, 0xffff, RZ, 0xc0, !PT ;  /* 0x0000ffff02027812 */ /* 0x000fe200078ec0ff */
[----:B------:R-:W-:Y:S01]  /*30a0*/  IMAD.MOV.U32 R11, RZ, RZ, 0x1 ;  /* 0x00000001ff0b7424 */ /* 0x000fe200078e00ff */
[----:B------:R-:W-:Y:S01]  /*30b0*/  CS2R R8, SRZ ;  /* 0x0000000000087805 */ /* 0x000fe2000001ff00 */
[----:B------:R-:W4:Y:S01]  /*30c0*/  LDCU UR8, c[0x0][0x38c] ;  /* 0x00007180ff0877ac */ /* 0x000f220008000800 */
[----:B------:R-:W-:Y:S01]  /*30d0*/  R2UR UR19, R2 ;  /* 0x00000000021372ca */ /* 0x000fe200000e0000 */
[----:B------:R-:W-:Y:S01]  /*30e0*/  IMAD.MOV.U32 R10, RZ, RZ, RZ ;  /* 0x000000ffff0a7224 */ /* 0x000fe200078e00ff */
[----:B------:R-:W-:Y:S01]  /*30f0*/  UMOV UR22, URZ ;  /* 0x000000ff00167c82 */ /* 0x000fe20008000000 */
[----:B------:R-:W-:Y:S01]  /*3100*/  UMOV UR14, URZ ;  /* 0x000000ff000e7c82 */ /* 0x000fe20008000000 */
[----:B--2---:R-:W-:Y:S01]  /*3110*/  ULEA UR17, UR4, UR17, 0x18 ;  /* 0x0000001104117291 */ /* 0x004fe2000f8ec0ff */
[----:B------:R-:W-:Y:S01]  /*3120*/  UMOV UR26, 0x0 ;  /* 0x00000000001a7882 */ /* 0x000fe20000000000 */
[----:B------:R-:W-:-:S02]  /*3130*/  UMOV UR27, 0x4100490 ;  /* 0x04100490001b7882 */ /* 0x000fc40000000000 */
[----:B------:R-:W-:Y:S02]  /*3140*/  UIADD3 UR6, UPT, UPT, UR17, 0x3400, URZ ;  /* 0x0000340011067890 */ /* 0x000fe4000fffe0ff */
[----:B------:R-:W-:Y:S02]  /*3150*/  UIADD3 UR7, UPT, UPT, UR17, 0x6400, URZ ;  /* 0x0000640011077890 */ /* 0x000fe4000fffe0ff */
[----:B---3--:R-:W-:Y:S01]  /*3160*/  UIADD3 UR5, UPT, UPT, UR5, 0x1f, URZ ;  /* 0x0000001f05057890 */ /* 0x008fe2000fffe0ff */
[----:B-1----:R-:W1:Y:S01]  /*3170*/  LDS R0, [UR17+0x120] ;  /* 0x00012011ff007984 */ /* 0x002e620008000800 */
[----:B------:R-:W-:Y:S02]  /*3180*/  USHF.R.U32.HI UR6, URZ, 0x4, UR6 ;  /* 0x00000004ff067899 */ /* 0x000fe40008011606 */
[----:B------:R-:W-:Y:S02]  /*3190*/  USHF.R.S32.HI UR4, URZ, 0x1f, UR5 ;  /* 0x0000001fff047899 */ /* 0x000fe40008011405 */
[----:B------:R-:W-:-:S02]  /*31a0*/  ULOP3.LUT UR6, UR6, 0x3fff, URZ, 0xc0, !UPT ;  /* 0x00003fff06067892 */ /* 0x000fc4000f8ec0ff */
[----:B------:R-:W-:Y:S02]  /*31b0*/  ULEA.HI UR4, UR4, UR5, URZ, 0x5 ;  /* 0x0000000504047291 */ /* 0x000fe4000f8f28ff */
[----:B------:R-:W-:Y:S02]  /*31c0*/  USHF.R.U32.HI UR5, URZ, 0x4, UR7 ;  /* 0x00000004ff057899 */ /* 0x000fe40008011607 */
[----:B------:R-:W-:Y:S02]  /*31d0*/  USHF.R.S32.HI UR28, URZ, 0x5, UR4 ;  /* 0x00000005ff1c7899 */ /* 0x000fe40008011404 */
[----:B------:R-:W-:Y:S02]  /*31e0*/  ULOP3.LUT UR5, UR5, 0x3fff, URZ, 0xc0, !UPT ;  /* 0x00003fff05057892 */ /* 0x000fe4000f8ec0ff */
[----:B------:R-:W-:Y:S02]  /*31f0*/  UISETP.LT.AND UP0, UPT, UR28, 0x1, UPT ;  /* 0x000000011c00788c */ /* 0x000fe4000bf01270 */
[----:B------:R-:W-:-:S02]  /*3200*/  ULOP3.LUT UR20, UR6, 0x10000, URZ, 0xfc, !UPT ;  /* 0x0001000006147892 */ /* 0x000fc4000f8efcff */
[----:B------:R-:W-:Y:S02]  /*3210*/  USEL UR29, UR28, 0x1, !UP0 ;  /* 0x000000011c1d7887 */ /* 0x000fe4000c000000 */
[----:B------:R-:W-:Y:S02]  /*3220*/  ULOP3.LUT UR21, UR5, 0x10000, URZ, 0xfc, !UPT ;  /* 0x0001000005157892 */ /* 0x000fe4000f8efcff */
[----:B------:R-:W-:Y:S02]  /*3230*/  UIADD3 UR29, UPT, UPT, -UR29, URZ, URZ ;  /* 0x000000ff1d1d7290 */ /* 0x000fe4000fffe1ff */
[----:B----4-:R-:W-:Y:S01]  /*3240*/  UISETP.GE.AND UP4, UPT, UR8, 0x1, UPT ;  /* 0x000000010800788c */ /* 0x010fe2000bf86270 */
[----:B------:R-:W-:Y:S01]  /*3250*/  UMOV UR24, 0x0 ;  /* 0x0000000000187882 */ /* 0x000fe20000000000 */
[----:B------:R-:W-:Y:S01]  /*3260*/  UMOV UR25, 0x4100490 ;  /* 0x0410049000197882 */ /* 0x000fe20000000000 */
[----:B-1----:R-:W-:-:S15]  /*3270*/  R2UR UR30, R0 ;  /* 0x00000000001e72ca */ /* 0x002fde00000e0000 */
.L_x_65:
[----:B------:R-:W-:Y:S02]  /*3280*/  LEA R0, R10, UR17, 0x3 ;  /* 0x000000110a007c11 */ /* 0x000fe4000f8e18ff */
[----:B------:R-:W-:Y:S02]  /*3290*/  SHF.L.U32 R2, R9, 0x1f, RZ ;  /* 0x0000001f09027819 */ /* 0x000fe400000006ff */
[----:B------:R-:W-:Y:S01]  /*32a0*/  PLOP3.LUT P0, PT, PT, PT, UP4, 0x80, 0x8 ;  /* 0x000000000008781c */ /* 0x000fe20003f0f048 */
[----:B------:R-:W-:Y:S01]  /*32b0*/  VIADD R3, R0, 0x80 ;  /* 0x0000008000037836 */ /* 0x000fe20000000000 */
[----:B-1----:R-:W1:Y:S02]  /*32c0*/  SYNCS.PHASECHK.TRANS64.TRYWAIT P1, [R0+URZ+0x70], R2 ;  /* 0x00007002000075a7 */ /* 0x002e6400080211ff */
[----:B-1-3--:R-:W-:Y:S09]  /*32d0*/  @!P1 BRA `(.L_x_59) ;  /* 0x0000004400089947 */ /* 0x00aff20003800000 */
.L_x_134:
[----:B------:R-:W-:Y:S01]  /*32e0*/  LEA R4, R10, UR17, 0x4 ;  /* 0x000000110a047c11 */ /* 0x000fe2000f8e20ff */
[----:B------:R-:W-:Y:S01]  /*32f0*/  @UP4 ULEA UR4, UR14, UR17, 0x3 ;  /* 0x000000110e044291 */ /* 0x000fe2000f8e18ff */
[----:B------:R-:W-:Y:S01]  /*3300*/  PLOP3.LUT P2, PT, PT, PT, PT, 0x80, 0x8 ;  /* 0x000000000008781c */ /* 0x000fe20003f4f070 */
[----:B------:R-:W-:Y:S01]  /*3310*/  ULEA UR23, UR22, UR17, 0x3 ;  /* 0x0000001116177291 */ /* 0x000fe2000f8e18ff */
[----:B------:R-:W-:Y:S02]  /*3320*/  PRMT R3, RZ, 0x654, R3 ;  /* 0x00000654ff037816 */ /* 0x000fe40000000003 */
[----:B------:R-:W2:Y:S01]  /*3330*/  LDS.128 R4, [R4+0x100] ;  /* 0x0001000004047984 */ /* 0x000ea20000000c00 */
[----:B-1----:R-:W-:Y:S02]  /*3340*/  @P0 SHF.L.U32 R2, R8, 0x1f, RZ ;  /* 0x0000001f08020819 */ /* 0x002fe400000006ff */
[----:B------:R-:W-:Y:S01]  /*3350*/  SHF.L.U32 R0, R11, 0x1f, RZ ;  /* 0x0000001f0b007819 */ /* 0x000fe200000006ff */
[----:B------:R-:W-:Y:S01]  /*3360*/  @!PT LDS RZ, [RZ] ;  /* 0x00000000fffff984 */ /* 0x000fe20000000800 */
[----:B------:R-:W-:Y:S01]  /*3370*/  @!PT LDS RZ, [RZ] ;  /* 0x00000000fffff984 */ /* 0x000fe20000000800 */
[----:B------:R-:W-:Y:S01]  /*3380*/  @!PT LDS RZ, [RZ] ;  /* 0x00000000fffff984 */ /* 0x000fe20000000800 */
[----:B------:R-:W-:Y:S01]  /*3390*/  @!PT LDS RZ, [RZ] ;  /* 0x00000000fffff984 */ /* 0x000fe20000000800 */
[----:B------:R1:W-:Y:S06]  /*33a0*/  MEMBAR.ALL.CTA ;  /* 0x0000000000007992 */ /* 0x0003ec0000008000 */
[----:B-1----:R-:W1:Y:S02]  /*33b0*/  FENCE.VIEW.ASYNC.S ;  /* 0x00000000000073c6 */ /* 0x002e640000000000 */
[----:B-1----:R1:W-:Y:S01]  /*33c0*/  SYNCS.ARRIVE.TRANS64.RED.A1T0 RZ, [R3+URZ], RZ ;  /* 0x000000ff03ff79a7 */ /* 0x0023e200081004ff */
[----:B------:R1:W3:Y:S01]  /*33d0*/  @P0 SYNCS.PHASECHK.TRANS64.TRYWAIT P2, [UR4], R2 ;  /* 0x00000002ff0005a7 */ /* 0x0002e20008041104 */
[----:B------:R-:W-:Y:S01]  /*33e0*/  ULEA.HI UR4, UR22, UR22, URZ, 0x1 ;  /* 0x0000001616047291 */ /* 0x000fe2000f8f08ff */
[----:B--2---:R-:W-:-:S03]  /*33f0*/  LOP3.LUT P1, RZ, R6, 0x1, RZ, 0xc0, !PT ;  /* 0x0000000106ff7812 */ /* 0x004fc6000782c0ff */
[----:B------:R-:W-:Y:S02]  /*3400*/  USHF.L.U32 UR18, UR4, 0x5, URZ ;  /* 0x0000000504127899 */ /* 0x000fe400080006ff */
[----:B------:R-:W-:Y:S02]  /*3410*/  ULOP3.LUT UR4, UR4, 0xffe, URZ, 0xc0, !UPT ;  /* 0x00000ffe04047892 */ /* 0x000fe4000f8ec0ff */
[----:B------:R-:W-:Y:S02]  /*3420*/  ULOP3.LUT UR18, UR18, 0xffffffc0, URZ, 0xc0, !UPT ;  /* 0xffffffc012127892 */ /* 0x000fe4000f8ec0ff */
[----:B------:R-:W-:Y:S02]  /*3430*/  UIADD3 UR4, UPT, UPT, -UR4, UR22, URZ ;  /* 0x0000001604047290 */ /* 0x000fe4000fffe1ff */
[----:B------:R-:W-:Y:S01]  /*3440*/  UIADD3 UR18, UPT, UPT, UR30, UR18, URZ ;  /* 0x000000121e127290 */ /* 0x000fe2000fffe0ff */
[----:B------:R-:W2:Y:S03]  /*3450*/  SYNCS.PHASECHK.TRANS64.TRYWAIT P0, [UR23+0xb0], R0 ;  /* 0x0000b000ff0075a7 */ /* 0x000ea60008001117 */
[----:B------:R-:W-:Y:S01]  /*3460*/  ULEA UR18, UR4, UR18, 0x14 ;  /* 0x0000001204127291 */ /* 0x000fe2000f8ea0ff */
[----:B-123--:R-:W-:Y:S11]  /*3470*/  @!P0 BRA `(.L_x_60) ;  /* 0x0000004000b48947 */ /* 0x00eff60003800000 */
.L_x_136:
[----:B------:R-:W-:Y:S01]  /*3480*/  IADD3 R10, PT, PT, R10, 0x1, RZ ;  /* 0x000000010a0a7810 */ /* 0x000fe20007ffe0ff */
[----:B------:R-:W-:Y:S06]  /*3490*/  BRA.U !UP4, `(.L_x_61) ;  /* 0x000000010c987547 */ /* 0x000fec000b800000 */
[----:B------:R-:W-:Y:S01]  /*34a0*/  UPLOP3.LUT UP2, UPT, UPT, UPT, UPT, 0x40, 0x4 ;  /* 0x000000000004789c */ /* 0x000fe20003f4e870 */
[----:B------:R-:W-:Y:S01]  /*34b0*/  UMOV UR16, UR29 ;  /* 0x0000001d00107c82 */ /* 0x000fe20008000000 */
[----:B------:R-:W-:Y:S01]  /*34c0*/  UMOV UR15, UR28 ;  /* 0x0000001c000f7c82 */ /* 0x000fe20008000000 */
[----:B------:R-:W-:-:S08]  /*34d0*/  UMOV UR6, UR14 ;  /* 0x0000000e00067c82 */ /* 0x000fd00008000000 */
.L_x_64:
[----:B------:R-:W-:Y:S02]  /*34e0*/  UIADD3 UR16, UPT, UPT, UR16, 0x1, URZ ;  /* 0x0000000110107890 */ /* 0x000fe4000fffe0ff */
[----:B--2---:R-:W-:Y:S02]  /*34f0*/  ULEA UR5, UR6, UR17, 0x3 ;  /* 0x0000001106057291 */ /* 0x004fe4000f8e18ff */
[----:B------:R-:W-:Y:S01]  /*3500*/  UISETP.NE.AND UP3, UPT, UR16, URZ, UPT ;  /* 0x000000ff1000728c */ /* 0x000fe2000bf65270 */
[----:B---3--:R-:W-:Y:S10]  /*3510*/  @P2 BRA `(.L_x_62) ;  /* 0x00000000000c2947 */ /* 0x008ff40003800000 */
[----:B-1----:R-:W-:Y:S04]  /*3520*/  SHF.L.U32 R2, R8, 0x1f, RZ ;  /* 0x0000001f08027819 */ /* 0x002fe800000006ff */
[----:B------:R-:W1:Y:S02]  /*3530*/  SYNCS.PHASECHK.TRANS64.TRYWAIT P0, [UR5], R2 ;  /* 0x00000002ff0075a7 */ /* 0x000e640008001105 */
[----:B-1----:R-:W-:Y:S05]  /*3540*/  @!P0 BRA `(.L_x_63) ;  /* 0x0000004000988947 */ /* 0x002fea0003800000 */
.L_x_62:
[----:B------:R-:W-:Y:S01]  /*3550*/  UISETP.NE.AND UP0, UPT, UR15, 0x1, UPT ;  /* 0x000000010f00788c */ /* 0x000fe2000bf05270 */
[----:B------:R-:W-:Y:S01]  /*3560*/  PLOP3.LUT P2, PT, PT, PT, PT, 0x80, 0x8 ;  /* 0x000000000008781c */ /* 0x000fe20003f4f070 */
[----:B------:R-:W-:Y:S02]  /*3570*/  UIADD3 UR4, UPT, UPT, UR6, 0x1, URZ ;  /* 0x0000000106047890 */ /* 0x000fe4000fffe0ff */
[----:B------:R-:W-:Y:S02]  /*3580*/  ULEA UR12, UR6, UR21, 0x8 ;  /* 0x00000015060c7291 */ /* 0x000fe4000f8e40ff */
[----:B------:R-:W-:Y:S01]  /*3590*/  UISETP.NE.AND UP1, UPT, UR4, 0x3, UPT ;  /* 0x000000030400788c */ /* 0x000fe2000bf25270 */
[----:B------:R-:W-:Y:S01]  /*35a0*/  PLOP3.LUT P0, PT, PT, PT, UP0, 0x80, 0x8 ;  /* 0x000000000008781c */ /* 0x000fe20003f0f008 */
[----:B------:R-:W-:Y:S02]  /*35b0*/  UIADD3 UR10, UPT, UPT, UR12, 0x2, URZ ;  /* 0x000000020c0a7890 */ /* 0x000fe4000fffe0ff */
[----:B------:R-:W-:Y:S02]  /*35c0*/  USEL UR7, URZ, 0x1, UP1 ;  /* 0x00000001ff077887 */ /* 0x000fe40008800000 */
[----:B------:R-:W-:Y:S02]  /*35d0*/  USEL UR14, UR4, URZ, UP1 ;  /* 0x000000ff040e7287 */ /* 0x000fe40008800000 */
[----:B------:R-:W-:Y:S02]  /*35e0*/  UIADD3 UR15, UPT, UPT, UR15, -0x1, URZ ;  /* 0xffffffff0f0f7890 */ /* 0x000fe4000fffe0ff */
[----:B------:R-:W-:Y:S01]  /*35f0*/  @UP0 ULEA UR4, UR14, UR17, 0x3 ;  /* 0x000000110e040291 */ /* 0x000fe2000f8e18ff */
[----:B------:R-:W-:Y:S01]  /*3600*/  LOP3.LUT R8, R8, UR7, RZ, 0x3c, !PT ;  /* 0x0000000708087c12 */ /* 0x000fe2000f8e3cff */
[----:B------:R-:W-:Y:S01]  /*3610*/  UIADD3 UR7, UPT, UPT, UR5, 0x18, URZ ;  /* 0x0000001805077890 */ /* 0x000fe2000fffe0ff */
[----:B------:R-:W-:Y:S02]  /*3620*/  UMOV UR13, 0x80004020 ;  /* 0x80004020000d7882 */ /* 0x000fe40000000000 */
[----:B-1----:R-:W-:Y:S01]  /*3630*/  @P0 SHF.L.U32 R0, R8, 0x1f, RZ ;  /* 0x0000001f08000819 */ /* 0x002fe200000006ff */
[----:B------:R-:W-:Y:S01]  /*3640*/  UMOV UR5, 0x80004020 ;  /* 0x8000402000057882 */ /* 0x000fe20000000000 */
[----:B------:R-:W-:Y:S01]  /*3650*/  UMOV UR11, 0x80004020 ;  /* 0x80004020000b7882 */ /* 0x000fe20000000000 */
[----:B------:R-:W-:Y:S01]  /*3660*/  UMOV UR9, 0x80004020 ;  /* 0x8000402000097882 */ /* 0x000fe20000000000 */
[----:B------:R2:W3:Y:S01]  /*3670*/  @P0 SYNCS.PHASECHK.TRANS64.TRYWAIT P2, [UR4], R0 ;  /* 0x00000000ff0005a7 */ /* 0x0004e20008041104 */
[----:B------:R-:W-:Y:S03]  /*3680*/  ULEA UR4, UR6, UR20, 0x8 ;  /* 0x0000001406047291 */ /* 0x000fe6000f8e40ff */
[----:B------:R-:W-:Y:S01]  /*3690*/  UMOV UR6, UR14 ;  /* 0x0000000e00067c82 */ /* 0x000fe20008000000 */
[----:B------:R-:W-:Y:S05]  /*36a0*/  UIADD3 UR8, UPT, UPT, UR4, 0x2, URZ ;  /* 0x0000000204087890 */ /* 0x000fea000fffe0ff */
[----:B------:R2:W-:Y:S01]  /*36b0*/  UTCHMMA gdesc[UR4], gdesc[UR12], tmem[UR18], tmem[UR26], idesc[UR27], UP2 ;  /* 0x00ff1a0c040075ea */ /* 0x0005e20009000012 */
[----:B------:R-:W-:Y:S03]  /*36c0*/  UPLOP3.LUT UP2, UPT, UPT, UPT, UPT, 0x80, 0x8 ;  /* 0x000000000008789c */ /* 0x000fe60003f4f070 */
[----:B------:R2:W-:Y:S01]  /*36d0*/  UTCHMMA gdesc[UR8], gdesc[UR10], tmem[UR18], tmem[UR24], idesc[UR25], UPT ;  /* 0x00ff180a080075ea */ /* 0x0005e2000b800012 */
[----:B------:R2:W-:Y:S01]  /*36e0*/  UTCBAR.MULTICAST [UR7], URZ, UR19 ;  /* 0x000000ff070073e9 */ /* 0x0005e20008000813 */
[----:B------:R-:W-:Y:S06]  /*36f0*/  BRA.U UP3, `(.L_x_64) ;  /* 0xfffffffd03787547 */ /* 0x000fec000b83ffff */
.L_x_61:
[----:B--2---:R-:W-:Y:S01]  /*3700*/  UIADD3 UR4, UPT, UPT, UR22, 0x1, URZ ;  /* 0x0000000116047890 */ /* 0x004fe2000fffe0ff */
[C---:B------:R-:W-:Y:S01]  /*3710*/  ISETP.NE.AND P0, PT, R10.reuse, 0x2, PT ;  /* 0x000000020a00780c */ /* 0x040fe20003f05270 */
[----:B------:R-:W-:Y:S02]  /*3720*/  UIADD3 UR5, UPT, UPT, UR23, 0x90, URZ ;  /* 0x0000009017057890 */ /* 0x000fe4000fffe0ff */
[----:B------:R-:W-:Y:S01]  /*3730*/  UISETP.NE.AND UP0, UPT, UR4, 0x4, UPT ;  /* 0x000000040400788c */ /* 0x000fe2000bf05270 */
[----:B-1----:R-:W-:Y:S02]  /*3740*/  SEL R0, RZ, 0x1, P0 ;  /* 0x00000001ff007807 */ /* 0x002fe40000000000 */
[----:B------:R-:W-:Y:S01]  /*3750*/  SEL R10, R10, RZ, P0 ;  /* 0x000000ff0a0a7207 */ /* 0x000fe20000000000 */
[----:B------:R-:W-:Y:S01]  /*3760*/  USEL UR6, URZ, 0x1, UP0 ;  /* 0x00000001ff067887 */ /* 0x000fe20008000000 */
[----:B------:R-:W-:Y:S01]  /*3770*/  LOP3.LUT R9, R9, R0, RZ, 0x3c, !PT ;  /* 0x0000000009097212 */ /* 0x000fe200078e3cff */
[----:B------:R-:W-:Y:S01]  /*3780*/  USEL UR22, UR4, URZ, UP0 ;  /* 0x000000ff04167287 */ /* 0x000fe20008000000 */
[----:B------:R1:W-:Y:S03]  /*3790*/  UTCBAR [UR5], URZ ;  /* 0x000000ff050073e9 */ /* 0x0003e600080000ff */
[----:B------:R-:W-:Y:S01]  /*37a0*/  LOP3.LUT R11, R11, UR6, RZ, 0x3c, !PT ;  /* 0x000000060b0b7c12 */ /* 0x000fe2000f8e3cff */
[----:B------:R-:W-:Y:S07]  /*37b0*/  @P1 BRA `(.L_x_65) ;  /* 0xfffffff800b01947 */ /* 0x000fee000383ffff */
[----:B------:R-:W2:Y:S01]  /*37c0*/  S2UR UR8, SR_CgaCtaId ;  /* 0x00000000000879c3 */ /* 0x000ea20000008800 */
[----:B------:R-:W-:Y:S01]  /*37d0*/  ELECT P0, URZ, PT ;  /* 0x0000000000ff782f */ /* 0x000fe20003800000 */
[----:B------:R-:W-:Y:S01]  /*37e0*/  IMAD.MOV.U32 R0, RZ, RZ, 0x1 ;  /* 0x00000001ff007424 */ /* 0x000fe200078e00ff */
[----:B------:R-:W-:Y:S01]  /*37f0*/  UIADD3 UR17, UPT, UPT, UR17, 0xb0, URZ ;  /* 0x000000b011117890 */ /* 0x000fe2000fffe0ff */
[----:B------:R-:W-:Y:S01]  /*3800*/  SHF.L.U32 R2, R11, 0x1f, RZ ;  /* 0x0000001f0b027819 */ /* 0x000fe200000006ff */
[----:B------:R-:W-:-:S03]  /*3810*/  UMOV UR4, 0x40 ;  /* 0x0000004000047882 */ /* 0x000fc60000000000 */
[----:B------:R-:W-:Y:S01]  /*3820*/  UVIRTCOUNT.DEALLOC.SMPOOL 0x80 ;  /* 0x000000800000784c */ /* 0x000fe20000000000 */
[----:B--2---:R-:W-:Y:S02]  /*3830*/  ULEA UR8, UR8, UR4, 0x18 ;  /* 0x0000000408087291 */ /* 0x004fe4000f8ec0ff */
[----:B------:R-:W-:-:S07]  /*3840*/  ULEA UR4, UR22, UR17, 0x3 ;  /* 0x0000001116047291 */ /* 0x000fce000f8e18ff */
[----:B------:R2:W-:Y:S02]  /*3850*/  @P0 STS.U8 [UR8+0x1c], R0 ;  /* 0x00001c00ff000988 */ /* 0x0005e40008000008 */
[----:B------:R-:W4:Y:S02]  /*3860*/  SYNCS.PHASECHK.TRANS64.TRYWAIT P0, [UR4], R2 ;  /* 0x00000002ff0075a7 */ /* 0x000f240008001104 */
[----:B--2-4-:R-:W-:Y:S05]  /*3870*/  @!P0 BRA `(.L_x_66) ;  /* 0x0000003c00e48947 */ /* 0x014fea0003800000 */
.L_x_139:
[----:B------:R-:W-:-:S04]  /*3880*/  UIADD3 UR4, UPT, UPT, UR22, 0x1, URZ ;  /* 0x0000000116047890 */ /* 0x000fc8000fffe0ff */
[----:B------:R-:W-:-:S04]  /*3890*/  UISETP.NE.AND UP0, UPT, UR4, 0x4, UPT ;  /* 0x000000040400788c */ /* 0x000fc8000bf05270 */
[----:B------:R-:W-:Y:S02]  /*38a0*/  USEL UR6, URZ, 0x1, UP0 ;  /* 0x00000001ff067887 */ /* 0x000fe40008000000 */
[----:B------:R-:W-:-:S04]  /*38b0*/  USEL UR4, UR4, URZ, UP0 ;  /* 0x000000ff04047287 */ /* 0x000fc80008000000 */
[----:B-1----:R-:W-:Y:S01]  /*38c0*/  ULEA UR5, UR4, UR17, 0x3 ;  /* 0x0000001104057291 */ /* 0x002fe2000f8e18ff */
[----:B--2---:R-:W-:-:S04]  /*38d0*/  LOP3.LUT R2, R11, UR6, RZ, 0x3c, !PT ;  /* 0x000000060b027c12 */ /* 0x004fc8000f8e3cff */
[----:B------:R-:W-:-:S04]  /*38e0*/  SHF.L.U32 R3, R2, 0x1f, RZ ;  /* 0x0000001f02037819 */ /* 0x000fc800000006ff */
[----:B------:R-:W1:Y:S02]  /*38f0*/  SYNCS.PHASECHK.TRANS64.TRYWAIT P0, [UR5], R3 ;  /* 0x00000003ff0075a7 */ /* 0x000e640008001105 */
[----:B-1----:R-:W-:Y:S05]  /*3900*/  @!P0 BRA `(.L_x_67) ;  /* 0x0000003c00d88947 */ /* 0x002fea0003800000 */
.L_x_141:
        /* <DEDUP_REMOVED lines=9> */
.L_x_143:
[----:B------:R-:W-:-:S04]  /*39a0*/  UIADD3 UR4, UPT, UPT, UR4, 0x1, URZ ;  /* 0x0000000104047890 */ /* 0x000fc8000fffe0ff */
[----:B------:R-:W-:-:S04]  /*39b0*/  UISETP.NE.AND UP0, UPT, UR4, 0x4, UPT ;  /* 0x000000040400788c */ /* 0x000fc8000bf05270 */
[----:B------:R-:W-:Y:S02]  /*39c0*/  USEL UR5, URZ, 0x1, UP0 ;  /* 0x00000001ff057887 */ /* 0x000fe40008000000 */
[----:B------:R-:W-:-:S04]  /*39d0*/  USEL UR4, UR4, URZ, UP0 ;  /* 0x000000ff04047287 */ /* 0x000fc80008000000 */
[----:B------:R-:W-:Y:S01]  /*39e0*/  ULEA UR4, UR4, UR17, 0x3 ;  /* 0x0000001104047291 */ /* 0x000fe2000f8e18ff */
[----:B------:R-:W-:-:S04]  /*39f0*/  LOP3.LUT R2, R2, UR5, RZ, 0x3c, !PT ;  /* 0x0000000502027c12 */ /* 0x000fc8000f8e3cff */
[----:B------:R-:W-:-:S04]  /*3a00*/  SHF.L.U32 R2, R2, 0x1f, RZ ;  /* 0x0000001f02027819 */ /* 0x000fc800000006ff */
[----:B------:R-:W2:Y:S02]  /*3a10*/  SYNCS.PHASECHK.TRANS64.TRYWAIT P0, [UR4], R2 ;  /* 0x00000002ff0075a7 */ /* 0x000ea40008001104 */
[----:B--2---:R-:W-:Y:S05]  /*3a20*/  @!P0 BRA `(.L_x_69) ;  /* 0x0000003c00c08947 */ /* 0x004fea0003800000 */
.L_x_145:
[----:B------:R-:W-:Y:S01]  /*3a30*/  NOP ;  /* 0x0000000000007918 */ /* 0x000fe20000000000 */
[----:B-1----:R-:W1:Y:S01]  /*3a40*/  LDS R0, [UR8+0x14] ;  /* 0x00001408ff007984 */ /* 0x002e620008000800 */
[----:B------:R-:W-:Y:S01]  /*3a50*/  ULOP3.LUT UR4, UR30, 0xffff, URZ, 0xc0, !UPT ;  /* 0x0000ffff1e047892 */ /* 0x000fe2000f8ec0ff */
[----:B------:R-:W-:Y:S01]  /*3a60*/  UMOV UR5, 0xffff ;  /* 0x0000ffff00057882 */ /* 0x000fe20000000000 */
[----:B------:R-:W-:Y:S02]  /*3a70*/  UMOV UR6, 0x1 ;  /* 0x0000000100067882 */ /* 0x000fe40000000000 */
[----:B------:R-:W-:-:S04]  /*3a80*/  USHF.R.U32.HI UR4, URZ, 0x5, UR4 ;  /* 0x00000005ff047899 */ /* 0x000fc80008011604 */
[----:B------:R-:W-:Y:S02]  /*3a90*/  USHF.L.U32 UR5, UR5, UR4, URZ ;  /* 0x0000000405057299 */ /* 0x000fe400080006ff */
[----:B------:R-:W-:-:S04]  /*3aa0*/  USHF.L.U32 UR4, UR6, UR4, URZ ;  /* 0x0000000406047299 */ /* 0x000fc800080006ff */
[----:B-1----:R-:W-:-:S04]  /*3ab0*/  LOP3.LUT R0, R0, UR5, RZ, 0xc0, !PT ;  /* 0x0000000500007c12 */ /* 0x002fc8000f8ec0ff */
[----:B------:R-:W-:-:S13]  /*3ac0*/  ISETP.NE.AND P0, PT, R0, UR5, PT ;  /* 0x0000000500007c0c */ /* 0x000fda000bf05270 */
[----:B------:R-:W-:Y:S05]  /*3ad0*/  @P0 BRA `(.L_x_70) ;  /* 0x0000000000580947 */ /* 0x000fea0003800000 */
[----:B------:R-:W1:Y:S02]  /*3ae0*/  LDS R0, [UR8+0x18] ;  /* 0x00001808ff007984 */ /* 0x000e640008000800 */
[----:B-1----:R-:W-:-:S04]  /*3af0*/  LOP3.LUT R0, R0, UR4, RZ, 0xc0, !PT ;  /* 0x0000000400007c12 */ /* 0x002fc8000f8ec0ff */
[----:B------:R-:W-:-:S13]  /*3b00*/  ISETP.NE.AND P0, PT, R0, UR4, PT ;  /* 0x0000000400007c0c */ /* 0x000fda000bf05270 */
[----:B------:R-:W-:Y:S05]  /*3b10*/  @P0 BRA `(.L_x_71) ;  /* 0x00000000003c0947 */ /* 0x000fea0003800000 */
[----:B------:R-:W1:Y:S01]  /*3b20*/  S2R R2, SR_LANEID ;  /* 0x0000000000027919 */ /* 0x000e620000000000 */
[----:B------:R-:W-:-:S06]  /*3b30*/  ULOP3.LUT UR5, URZ, UR5, URZ, 0x33, !UPT ;  /* 0x00000005ff057292 */ /* 0x000fcc000f8e33ff */
[----:B------:R-:W-:-:S04]  /*3b40*/  IMAD.U32 R0, RZ, RZ, UR5 ;  /* 0x00000005ff007e24 */ /* 0x000fc8000f8e00ff */
[----:B------:R2:W4:Y:S02]  /*3b50*/  REDUX UR7, R0 ;  /* 0x00000000000773c4 */ /* 0x0005240000000000 */
[----:B------:R1:W-:Y:S01]  /*3b60*/  UTCATOMSWS.AND URZ, UR5 ;  /* 0x0000000500ff79e3 */ /* 0x0003e20008000000 */
[----:B--2---:R-:W-:Y:S01]  /*3b70*/  LOP3.LUT R0, RZ, UR4, RZ, 0x33, !PT ;  /* 0x00000004ff007c12 */ /* 0x004fe2000f8e33ff */
[----:B------:R-:W-:Y:S02]  /*3b80*/  VOTEU.ANY UR4, UPT, PT ;  /* 0x0000000000047886 */ /* 0x000fe400038e0100 */
[----:B------:R-:W-:Y:S02]  /*3b90*/  UFLO.U32 UR4, UR4 ;  /* 0x00000004000472bd */ /* 0x000fe400080e0000 */
[----:B------:R-:W2:Y:S04]  /*3ba0*/  REDUX UR6, R0 ;  /* 0x00000000000673c4 */ /* 0x000ea80000000000 */
[----:B-1----:R-:W-:-:S02]  /*3bb0*/  ISETP.EQ.U32.AND P0, PT, R2, UR4, PT ;  /* 0x0000000402007c0c */ /* 0x002fc4000bf02070 */
[----:B----4-:R-:W-:-:S11]  /*3bc0*/  MOV R2, UR7 ;  /* 0x0000000700027c02 */ /* 0x010fd60008000f00 */
[----:B------:R1:W-:Y:S01]  /*3bd0*/  @P0 ATOMS.AND RZ, [UR8+0x14], R2 ;  /* 0x00001402ffff098c */ /* 0x0003e2000a800008 */
[----:B--2---:R-:W-:-:S05]  /*3be0*/  IMAD.U32 R0, RZ, RZ, UR6 ;  /* 0x00000006ff007e24 */ /* 0x004fca000f8e00ff */
[----:B------:R1:W-:Y:S01]  /*3bf0*/  @P0 ATOMS.AND RZ, [UR8+0x18], R0 ;  /* 0x00001800ffff098c */ /* 0x0003e2000a800008 */
[----:B------:R-:W-:Y:S05]  /*3c00*/  BRA `(.L_x_72) ;  /* 0x0000000000147947 */ /* 0x000fea0003800000 */
.L_x_71:
[----:B------:R-:W-:Y:S02]  /*3c10*/  MOV R2, 0x3c30 ;  /* 0x00003c3000027802 */ /* 0x000fe40000000f00 */
[----:B---3-5:R-:W-:Y:S05]  /*3c20*/  CALL.REL.NOINC `($__internal_0_$__cuda_sm10x_tcgen05_guardrail_trap_col_being_dealloced_not_returned_by_alloc) ;  /* 0x0000004000347944 */ /* 0x028fea0003c00000 */
[----:B------:R-:W-:Y:S05]  /*3c30*/  BRA `(.L_x_72) ;  /* 0x0000000000087947 */ /* 0x000fea0003800000 */
.L_x_70:
[----:B------:R-:W-:Y:S02]  /*3c40*/  MOV R2, 0x3c60 ;  /* 0x00003c6000027802 */ /* 0x000fe40000000f00 */
[----:B---3-5:R-:W-:Y:S05]  /*3c50*/  CALL.REL.NOINC `($__internal_2_$__cuda_sm10x_tcgen05_guardrail_trap_unallocated_columns_being_dealloced) ;  /* 0x0000004000407944 */ /* 0x028fea0003c00000 */
.L_x_72:
[----:B------:R-:W-:Y:S01]  /*3c60*/  NOP ;  /* 0x0000000000007918 */ /* 0x000fe20000000000 */
[----:B------:R-:W-:Y:S05]  /*3c70*/  EXIT ;  /* 0x000000000000794d */ /* 0x000fea0003800000 */
.L_x_54:
[----:B------:R-:W-:-:S09]  /*3c80*/  UISETP.NE.OR UP0, UPT, UR22, 0x3, !UP3 ;  /* 0x000000031600788c */ /* 0x000fd2000df05670 */
[----:B------:R-:W-:Y:S05]  /*3c90*/  BRA.U UP0, `(.L_x_73) ;  /* 0x0000000d00f07547 */ /* 0x000fea000b800000 */
[----:B------:R-:W1:Y:S01]  /*3ca0*/  LDCU UR28, c[0x0][0x370] ;  /* 0x00006e00ff1c77ac */ /* 0x000e620008000800 */
[----:B------:R-:W2:Y:S01]  /*3cb0*/  LDC.64 R16, c[0x0][0x348] ;  /* 0x0000d200ff107b82 */ /* 0x000ea20000000a00 */
[----:B------:R-:W-:Y:S02]  /*3cc0*/  HFMA2 R13, -RZ, RZ, 0, 0 ;  /* 0x00000000ff0d7431 */ /* 0x000fe400000001ff */
[----:B------:R-:W-:Y:S01]  /*3cd0*/  IMAD.MOV.U32 R15, RZ, RZ, 0x1 ;  /* 0x00000001ff0f7424 */ /* 0x000fe200078e00ff */
[----:B------:R-:W1:Y:S01]  /*3ce0*/  LDCU.128 UR32, c[0x0][0xb10] ;  /* 0x00016200ff2077ac */ /* 0x000e620008000c00 */
[----:B------:R-:W-:Y:S01]  /*3cf0*/  IMAD.MOV.U32 R14, RZ, RZ, RZ ;  /* 0x000000ffff0e7224 */ /* 0x000fe200078e00ff */
[----:B------:R-:W-:Y:S01]  /*3d00*/  MOV R7, 0x1000 ;  /* 0x0000100000077802 */ /* 0x000fe20000000f00 */
[----:B------:R-:W3:Y:S01]  /*3d10*/  LDCU UR27, c[0x0][0x374] ;  /* 0x00006e80ff1b77ac */ /* 0x000ee20008000800 */
[----:B------:R-:W4:Y:S01]  /*3d20*/  LDC.64 R2, c[0x0][0x888] ;  /* 0x00022200ff027b82 */ /* 0x000f220000000a00 */
[----:B------:R-:W3:Y:S01]  /*3d30*/  LDCU UR15, c[0x0][0xb0c] ;  /* 0x00016180ff0f77ac */ /* 0x000ee20008000800 */
[----:B------:R-:W3:Y:S06]  /*3d40*/  LDCU UR38, c[0x0][0xb20] ;  /* 0x00016400ff2677ac */ /* 0x000eec0008000800 */
[----:B------:R-:W2:Y:S01]  /*3d50*/  LDC.64 R4, c[0x0][0x890] ;  /* 0x00022400ff047b82 */ /* 0x000ea20000000a00 */
[----:B------:R-:W3:Y:S01]  /*3d60*/  LDCU UR4, c[0x0][0xb30] ;  /* 0x00016600ff0477ac */ /* 0x000ee20008000800 */
[----:B-1----:R-:W-:-:S02]  /*3d70*/  UIMAD.WIDE.U32 UR6, UR28, UR32, URZ ;  /* 0x000000201c0672a5 */ /* 0x002fc4000f8e00ff */
[----:B---3--:R-:W-:Y:S01]  /*3d80*/  UIMAD.WIDE.U32 UR8, UR27, UR35, URZ ;  /* 0x000000231b0872a5 */ /* 0x008fe2000f8e00ff */
[----:B------:R-:W-:Y:S01]  /*3d90*/  UMOV UR24, 0x400 ;  /* 0x0000040000187882 */ /* 0x000fe20000000000 */
[----:B------:R-:W-:-:S03]  /*3da0*/  UPLOP3.LUT UP3, UPT, UPT, UPT, UPT, 0x40, 0x4 ;  /* 0x000000000004789c */ /* 0x000fc60003f6e870 */
[----:B------:R-:W-:Y:S01]  /*3db0*/  UMOV UR6, UR7 ;  /* 0x0000000700067c82 */ /* 0x000fe20008000000 */
[----:B------:R-:W-:Y:S01]  /*3dc0*/  UISETP.GE.AND UP0, UPT, UR40, 0x1, UPT ;  /* 0x000000012800788c */ /* 0x000fe2000bf06270 */
[----:B------:R-:W-:Y:S01]  /*3dd0*/  UMOV UR29, UR9 ;  /* 0x00000009001d7c82 */ /* 0x000fe20008000000 */
[----:B------:R-:W-:Y:S01]  /*3de0*/  UISETP.NE.AND UP4, UPT, UR40, 0x1, UPT ;  /* 0x000000012800788c */ /* 0x000fe2000bf85270 */
[----:B------:R-:W1:Y:S01]  /*3df0*/  LDCU.64 UR16, c[0x0][0xb28] ;  /* 0x00016500ff1077ac */ /* 0x000e620008000a00 */
[----:B------:R-:W-:Y:S02]  /*3e00*/  ULEA UR24, UR54, UR24, 0x18 ;  /* 0x0000001836187291 */ /* 0x000fe4000f8ec0ff */
[----:B------:R-:W-:Y:S02]  /*3e10*/  UISETP.NE.AND UP6, UPT, UR15, 0x1, UPT ;  /* 0x000000010f00788c */ /* 0x000fe4000bfc5270 */
[----:B------:R-:W-:Y:S02]  /*3e20*/  UISETP.NE.AND UP5, UPT, UR34, 0x1, UPT ;  /* 0x000000012200788c */ /* 0x000fe4000bfa5270 */
[----:B------:R-:W-:-:S02]  /*3e30*/  USHF.R.U32.HI UR31, URZ, UR33, UR6 ;  /* 0x00000021ff1f7299 */ /* 0x000fc40008011606 */
[----:B------:R-:W-:Y:S02]  /*3e40*/  USHF.R.U32.HI UR29, URZ, UR38, UR29 ;  /* 0x00000026ff1d7299 */ /* 0x000fe4000801161d */
[----:B------:R-:W-:Y:S01]  /*3e50*/  UISETP.NE.AND UP2, UPT, UR4, 0x1, UPT ;  /* 0x000000010400788c */ /* 0x000fe2000bf45270 */
[----:B------:R-:W-:-:S10]  /*3e60*/  UMOV UR12, URZ ;  /* 0x000000ff000c7c82 */ /* 0x000fd40008000000 */
.L_x_82:
[C---:B------:R-:W-:Y:S02]  /*3e70*/  LEA R12, R14.reuse, UR24, 0x3 ;  /* 0x000000180e0c7c11 */ /* 0x040fe4000f8e18ff */
[----:B------:R-:W-:Y:S02]  /*3e80*/  SHF.L.U32 R0, R13, 0x1f, RZ ;  /* 0x0000001f0d007819 */ /* 0x000fe400000006ff */
[----:B------:R-:W-:Y:S02]  /*3e90*/  LEA R8, R14, UR24, 0x4 ;  /* 0x000000180e087c11 */ /* 0x000fe4000f8e20ff */
[----:B---3--:R-:W3:Y:S02]  /*3ea0*/  SYNCS.PHASECHK.TRANS64.TRYWAIT P0, [R12+URZ+0x70], R0 ;  /* 0x000070000c0075a7 */ /* 0x008ee400080011ff */
[----:B---3--:R-:W-:Y:S05]  /*3eb0*/  @!P0 BRA `(.L_x_74) ;  /* 0x0000003800b48947 */ /* 0x008fea0003800000 */
.L_x_146:
[----:B------:R-:W1:Y:S01]  /*3ec0*/  LDS.128 R8, [R8+0x100] ;  /* 0x0001000008087984 */ /* 0x000e620000000c00 */
[----:B------:R-:W-:Y:S01]  /*3ed0*/  UISETP.GE.AND UP0, UPT, UR40, 0x1, UPT ;  /* 0x000000012800788c */ /* 0x000fe2000bf06270 */
[----:B------:R-:W-:Y:S01]  /*3ee0*/  @!PT LDS RZ, [RZ] ;  /* 0x00000000fffff984 */ /* 0x000fe20000000800 */
[----:B------:R-:W-:Y:S01]  /*3ef0*/  @!PT LDS RZ, [RZ] ;  /* 0x00000000fffff984 */ /* 0x000fe20000000800 */
[----:B------:R-:W-:Y:S01]  /*3f00*/  @!PT LDS RZ, [RZ] ;  /* 0x00000000fffff984 */ /* 0x000fe20000000800 */
[----:B------:R-:W-:Y:S01]  /*3f10*/  @!PT LDS RZ, [RZ] ;  /* 0x00000000fffff984 */ /* 0x000fe20000000800 */
[----:B------:R2:W-:Y:S06]  /*3f20*/  MEMBAR.ALL.CTA ;  /* 0x0000000000007992 */ /* 0x0005ec0000008000 */
[----:B--2---:R-:W2:Y:S01]  /*3f30*/  FENCE.VIEW.ASYNC.S ;  /* 0x00000000000073c6 */ /* 0x004ea20000000000 */
[----:B-1----:R-:W-:Y:S11]  /*3f40*/  LOP3.LUT P0, RZ, R10, 0x1, RZ, 0xc0, !PT ;  /* 0x000000010aff7812 */ /* 0x002ff6000780c0ff */
[----:B------:R-:W-:Y:S02]  /*3f50*/  @!UPT UIADD3 URZ, UPT, UPT, URZ, URZ, URZ ;  /* 0x000000fffffff290 */ /* 0x000fe4000fffe0ff */
[----:B--2---:R-:W-:Y:S01]  /*3f60*/  VOTEU.ANY UP1, P0 ;  /* 0x0000000000ff7886 */ /* 0x004fe20000020100 */
[----:B------:R-:W-:Y:S11]  /*3f70*/  PLOP3.LUT P0, PT, PT, PT, UP1, 0x80, 0x8 ;  /* 0x000000000008781c */ /* 0x000ff60003f0f018 */
[----:B------:R-:W-:Y:S02]  /*3f80*/  @!UPT UIADD3 URZ, UPT, UPT, URZ, URZ, URZ ;  /* 0x000000fffffff290 */ /* 0x000fe4000fffe0ff */
[----:B---3--:R-:W-:Y:S02]  /*3f90*/  @P0 SHF.R.U32.HI R0, RZ, 0x10, R9 ;  /* 0x00000010ff000819 */ /* 0x008fe40000011609 */
[----:B------:R-:W-:Y:S02]  /*3fa0*/  @P0 MOV R6, R8 ;  /* 0x0000000800060202 */ /* 0x000fe40000000f00 */
[----:B------:R-:W-:Y:S01]  /*3fb0*/  @P0 R2UR UR4, R0 ;  /* 0x00000000000402ca */ /* 0x000fe200000e0000 */
[----:B------:R-:W-:Y:S01]  /*3fc0*/  VIADD R0, R12, 0x80 ;  /* 0x000000800c007836 */ /* 0x000fe20000000000 */
[----:B------:R-:W-:Y:S02]  /*3fd0*/  @P0 LOP3.LUT R8, R9, 0xffff, RZ, 0xc0, !PT ;  /* 0x0000ffff09080812 */ /* 0x000fe400078ec0ff */
[----:B------:R-:W-:Y:S02]  /*3fe0*/  @P0 R2UR UR6, R6 ;  /* 0x00000000060602ca */ /* 0x000fe400000e0000 */
[----:B------:R-:W-:Y:S02]  /*3ff0*/  PRMT R0, RZ, 0x654, R0 ;  /* 0x00000654ff007816 */ /* 0x000fe40000000000 */
[----:B------:R-:W-:Y:S02]  /*4000*/  @P0 R2UR UR5, R8 ;  /* 0x00000000080502ca */ /* 0x000fe400000e0000 */
[----:B------:R1:W-:Y:S03]  /*4010*/  SYNCS.ARRIVE.TRANS64.RED.A1T0 RZ, [R0+URZ], RZ ;  /* 0x000000ff00ff79a7 */ /* 0x0003e600081004ff */
[----:B------:R-:W-:Y:S04]  /*4020*/  @UP1 UMOV UR25, UR4 ;  /* 0x0000000400191c82 */ /* 0x000fe80008000000 */
[----:B------:R-:W-:Y:S04]  /*4030*/  @UP1 UMOV UR14, UR6 ;  /* 0x00000006000e1c82 */ /* 0x000fe80008000000 */
[----:B------:R-:W-:Y:S01]  /*4040*/  @UP1 UMOV UR13, UR5 ;  /* 0x00000005000d1c82 */ /* 0x000fe20008000000 */
[----:B------:R-:W-:Y:S05]  /*4050*/  BRA.U !UP0, `(.L_x_75) ;  /* 0x0000000108a47547 */ /* 0x000fea000b800000 */
[----:B------:R-:W-:Y:S02]  /*4060*/  UIMAD.WIDE.U32 UR8, UR13, UR35, URZ ;  /* 0x000000230d0872a5 */ /* 0x000fe4000f8e00ff */
[----:B------:R-:W-:Y:S02]  /*4070*/  UIMAD.WIDE.U32 UR10, UR14, UR32, URZ ;  /* 0x000000200e0a72a5 */ /* 0x000fe4000f8e00ff */
[----:B------:R-:W-:Y:S02]  /*4080*/  USEL UR4, UR27, UR29, !UP5 ;  /* 0x0000001d1b047287 */ /* 0x000fe4000e800000 */
[----:B------:R-:W-:Y:S02]  /*4090*/  USEL UR7, UR28, UR31, !UP6 ;  /* 0x0000001f1c077287 */ /* 0x000fe4000f000000 */
[----:B------:R-:W-:Y:S02]  /*40a0*/  UIMAD.WIDE.U32 UR18, UR4, UR16, URZ ;  /* 0x00000010041272a5 */ /* 0x000fe4000f8e00ff */
[----:B------:R-:W-:Y:S01]  /*40b0*/  UIMAD.WIDE.U32 UR20, UR7, UR16, URZ ;  /* 0x00000010071472a5 */ /* 0x000fe2000f8e00ff */
[----:B------:R-:W-:Y:S02]  /*40c0*/  UMOV UR5, UR9 ;  /* 0x0000000900057c82 */ /* 0x000fe40008000000 */
[----:B------:R-:W-:Y:S03]  /*40d0*/  USHF.R.U32.HI UR6, URZ, UR38, UR5 ;  /* 0x00000026ff067299 */ /* 0x000fe60008011605 */
[----:B------:R-:W-:Y:S01]  /*40e0*/  UMOV UR5, UR11 ;  /* 0x0000000b00057c82 */ /* 0x000fe20008000000 */
[----:B------:R-:W-:Y:S02]  /*40f0*/  USEL UR6, UR13, UR6, !UP5 ;  /* 0x000000060d067287 */ /* 0x000fe4000e800000 */
[----:B------:R-:W-:Y:S02]  /*4100*/  USHF.R.U32.HI UR8, URZ, UR33, UR5 ;  /* 0x00000021ff087299 */ /* 0x000fe40008011605 */
[----:B------:R-:W-:Y:S01]  /*4110*/  UIMAD.WIDE.U32 UR10, UR6, UR16, URZ ;  /* 0x00000010060a72a5 */ /* 0x000fe2000f8e00ff */
[----:B------:R-:W-:Y:S02]  /*4120*/  UMOV UR5, UR19 ;  /* 0x0000001300057c82 */ /* 0x000fe40008000000 */
[----:B------:R-:W-:Y:S03]  /*4130*/  @UP4 USHF.R.U32.HI UR4, URZ, UR17, UR5 ;  /* 0x00000011ff044299 */ /* 0x000fe60008011605 */
[----:B------:R-:W-:Y:S01]  /*4140*/  UMOV UR5, UR21 ;  /* 0x0000001500057c82 */ /* 0x000fe20008000000 */
[----:B------:R-:W-:Y:S02]  /*4150*/  UIMAD UR4, UR40, UR4, URZ ;  /* 0x00000004280472a4 */ /* 0x000fe4000f8e02ff */
[----:B------:R-:W-:Y:S02]  /*4160*/  @UP4 USHF.R.U32.HI UR7, URZ, UR17, UR5 ;  /* 0x00000011ff074299 */ /* 0x000fe40008011605 */
[----:B------:R-:W-:Y:S02]  /*4170*/  USEL UR5, UR14, UR8, !UP6 ;  /* 0x000000080e057287 */ /* 0x000fe4000f000000 */
[----:B------:R-:W-:Y:S02]  /*4180*/  UIMAD UR8, UR40, UR7, URZ ;  /* 0x00000007280872a4 */ /* 0x000fe4000f8e02ff */
[----:B------:R-:W-:Y:S03]  /*4190*/  UISETP.GE.AND UP0, UPT, UR6, UR4, UPT ;  /* 0x000000040600728c */ /* 0x000fe6000bf06270 */
[----:B------:R-:W-:Y:S01]  /*41a0*/  UMOV UR4, UR11 ;  /* 0x0000000b00047c82 */ /* 0x000fe20008000000 */
[----:B------:R-:W-:Y:S02]  /*41b0*/  UISETP.GE.OR UP0, UPT, UR5, UR8, UP0 ;  /* 0x000000080500728c */ /* 0x000fe40008706670 */
[----:B------:R-:W-:Y:S02]  /*41c0*/  USHF.R.U32.HI UR4, URZ, UR17, UR4 ;  /* 0x00000011ff047299 */ /* 0x000fe40008011604 */
[----:B------:R-:W-:Y:S02]  /*41d0*/  UIMAD.WIDE.U32 UR8, UR5, UR16, URZ ;  /* 0x00000010050872a5 */ /* 0x000fe4000f8e00ff */
[----:B------:R-:W-:Y:S04]  /*41e0*/  USEL UR10, UR6, UR4, !UP4 ;  /* 0x00000004060a7287 */ /* 0x000fe8000e000000 */
[----:B------:R-:W-:Y:S01]  /*41f0*/  UIADD3 UR11, UPT, UPT, -UR10, URZ, URZ ;  /* 0x000000ff0a0b7290 */ /* 0x000fe2000fffe1ff */
[----:B------:R-:W-:Y:S02]  /*4200*/  @!UP0 UMOV UR4, UR9 ;  /* 0x0000000900048c82 */ /* 0x000fe40008000000 */
[----:B------:R-:W-:Y:S02]  /*4210*/  @!UP0 USHF.R.U32.HI UR4, URZ, UR17, UR4 ;  /* 0x00000011ff048299 */ /* 0x000fe40008011604 */
[----:B------:R-:W-:Y:S02]  /*4220*/  UIMAD UR8, UR40, UR11, UR6 ;  /* 0x0000000b280872a4 */ /* 0x000fe4000f8e0206 */
[----:B------:R-:W-:Y:S04]  /*4230*/  @!UP0 USEL UR4, UR5, UR4, !UP4 ;  /* 0x0000000405048287 */ /* 0x000fe8000e000000 */
[----:B------:R-:W-:Y:S02]  /*4240*/  @!UP0 UIMAD UR8, UR7, UR8, UR4 ;  /* 0x00000008070882a4 */ /* 0x000fe4000f8e0204 */
[----:B------:R-:W-:Y:S02]  /*4250*/  @!UP0 UIADD3 UR9, UPT, UPT, UR10, -UR4, URZ ;  /* 0x800000040a098290 */ /* 0x000fe4000fffe0ff */
[----:B------:R-:W-:Y:S02]  /*4260*/  UIADD3 UR4, UPT, UPT, -UR5, URZ, URZ ;  /* 0x000000ff05047290 */ /* 0x000fe4000fffe1ff */
[----:B------:R-:W-:Y:S02]  /*4270*/  UIADD3 UR7, UPT, UPT, -UR6, URZ, URZ ;  /* 0x000000ff06077290 */ /* 0x000fe4000fffe1ff */
[----:B------:R-:W-:Y:S02]  /*4280*/  @!UP0 UIMAD UR6, UR9, UR40, UR5 ;  /* 0x00000028090682a4 */ /* 0x000fe4000f8e0205 */
[----:B------:R-:W-:Y:S02]  /*4290*/  UIMAD UR14, UR15, UR4, UR14 ;  /* 0x000000040f0e72a4 */ /* 0x000fe4000f8e020e */
[----:B------:R-:W-:Y:S01]  /*42a0*/  UIMAD UR13, UR34, UR7, UR13 ;  /* 0x00000007220d72a4 */ /* 0x000fe2000f8e020d */
[----:B------:R-:W-:Y:S02]  /*42b0*/  @!UP0 UMOV UR5, UR8 ;  /* 0x0000000800058c82 */ /* 0x000fe40008000000 */
[----:B------:R-:W-:Y:S02]  /*42c0*/  UIMAD UR14, UR5, UR15, UR14 ;  /* 0x0000000f050e72a4 */ /* 0x000fe4000f8e020e */
[----:B------:R-:W-:Y:S11]  /*42d0*/  UIMAD UR13, UR6, UR34, UR13 ;  /* 0x00000022060d72a4 */ /* 0x000ff6000f8e020d */
[----:B------:R-:W-:Y:S01]  /*42e0*/  @!UPT UIADD3 URZ, UPT, UPT, URZ, URZ, URZ ;  /* 0x000000fffffff290 */ /* 0x000fe2000fffe0ff */
.L_x_75:
[----:B------:R-:W2:Y:S01]  /*42f0*/  @!UP2 LDCU.128 UR20, c[0x0][0xb10] ;  /* 0x00016200ff14a7ac */ /* 0x000ea20008000c00 */
[C---:B------:R-:W-:Y:S02]  /*4300*/  ISETP.NE.U32.AND P1, PT, R4.reuse, RZ, PT ;  /* 0x000000ff0400720c */ /* 0x040fe40003f25070 */
[----:B------:R-:W-:Y:S02]  /*4310*/  ISETP.NE.U32.AND P0, PT, R4, RZ, PT ;  /* 0x000000ff0400720c */ /* 0x000fe40003f05070 */
[C---:B------:R-:W-:Y:S02]  /*4320*/  ISETP.NE.AND.EX P1, PT, R5.reuse, RZ, PT, P1 ;  /* 0x000000ff0500720c */ /* 0x040fe40003f25310 */
[----:B------:R-:W-:Y:S01]  /*4330*/  ISETP.NE.AND.EX P0, PT, R5, RZ, PT, P0 ;  /* 0x000000ff0500720c */ /* 0x000fe20003f05300 */
[----:B------:R-:W3:Y:S01]  /*4340*/  @!UP2 LDCU UR5, c[0x0][0xb0c] ;  /* 0x00016180ff05a7ac */ /* 0x000ee20008000800 */
[----:B------:R-:W-:Y:S02]  /*4350*/  USHF.L.U32 UR11, UR26, 0x6, URZ ;  /* 0x000000061a0b7899 */ /* 0x000fe400080006ff */
[----:B------:R-:W-:Y:S02]  /*4360*/  USHF.L.U32 UR10, UR30, 0x6, URZ ;  /* 0x000000061e0a7899 */ /* 0x000fe400080006ff */
[----:B--2---:R-:W-:Y:S07]  /*4370*/  UIMAD.WIDE.U32 UR6, UR14, UR20, URZ ;  /* 0x000000140e0672a5 */ /* 0x004fee000f8e00ff */
[----:B------:R-:W-:Y:S01]  /*4380*/  @!UP2 UMOV UR4, UR7 ;  /* 0x000000070004ac82 */ /* 0x000fe20008000000 */
[----:B---3--:R-:W-:Y:S02]  /*4390*/  @!UP2 UISETP.NE.AND UP0, UPT, UR5, 0x1, UPT ;  /* 0x000000010500a88c */ /* 0x008fe4000bf05270 */
[----:B------:R-:W-:Y:S02]  /*43a0*/  @!UP2 USHF.R.U32.HI UR4, URZ, UR21, UR4 ;  /* 0x00000015ff04a299 */ /* 0x000fe40008011604 */
[----:B------:R-:W-:Y:S02]  /*43b0*/  UIMAD.WIDE.U32 UR6, UR13, UR23, URZ ;  /* 0x000000170d0672a5 */ /* 0x000fe4000f8e00ff */
[----:B------:R-:W-:Y:S02]  /*43c0*/  @!UP2 USEL UR8, UR14, UR4, !UP0 ;  /* 0x000000040e08a287 */ /* 0x000fe4000c000000 */
[----:B------:R-:W-:Y:S03]  /*43d0*/  @!UP2 UISETP.NE.AND UP0, UPT, UR22, 0x1, UPT ;  /* 0x000000011600a88c */ /* 0x000fe6000bf05270 */
[----:B------:R-:W-:Y:S02]  /*43e0*/  @!UP2 UMOV UR6, UR7 ;  /* 0x000000070006ac82 */ /* 0x000fe40008000000 */
[----:B------:R-:W2:Y:S02]  /*43f0*/  @!UP2 LDCU UR4, c[0x0][0xb20] ;  /* 0x00016400ff04a7ac */ /* 0x000ea40008000800 */
[----:B--2---:R-:W-:Y:S04]  /*4400*/  @!UP2 USHF.R.U32.HI UR6, URZ, UR4, UR6 ;  /* 0x00000004ff06a299 */ /* 0x004fe80008011606 */
[----:B------:R-:W-:Y:S04]  /*4410*/  @!UP2 USEL UR6, UR13, UR6, !UP0 ;  /* 0x000000060d06a287 */ /* 0x000fe8000c000000 */
[----:B------:R-:W-:Y:S02]  /*4420*/  @!UP2 UIADD3 UR4, UPT, UPT, -UR8, UR6, URZ ;  /* 0x000000060804a290 */ /* 0x000fe4000fffe1ff */
[----:B------:R-:W-:Y:S02]  /*4430*/  @!UP2 UIADD3 UR6, UPT, UPT, UR8, -UR6, URZ ;  /* 0x800000060806a290 */ /* 0x000fe4000fffe0ff */
[----:B------:R-:W-:Y:S02]  /*4440*/  @!UP2 UIMAD UR14, UR4, UR5, UR14 ;  /* 0x00000005040ea2a4 */ /* 0x000fe4000f8e020e */
[----:B------:R-:W-:Y:S01]  /*4450*/  @!UP2 UIMAD UR13, UR6, UR22, UR13 ;  /* 0x00000016060da2a4 */ /* 0x000fe2000f8e020d */
[----:B------:R-:W-:Y:S11]  /*4460*/  BRA.U UP3, `(.L_x_76) ;  /* 0x0000000103107547 */ /* 0x000ff6000b800000 */
[----:B------:R-:W-:Y:S04]  /*4470*/  MOV R6, UR37 ;  /* 0x0000002500067c02 */ /* 0x000fe80008000f00 */
[----:B------:R-:W-:Y:S04]  /*4480*/  SHF.L.U32 R6, R6, 0x1f, RZ ;  /* 0x0000001f06067819 */ /* 0x000fe800000006ff */
[----:B------:R-:W2:Y:S02]  /*4490*/  SYNCS.PHASECHK.TRANS64.TRYWAIT P2, [UR24+0x68], R6 ;  /* 0x00006806ff0075a7 */ /* 0x000ea40008041118 */
[----:B--2---:R-:W-:Y:S05]  /*44a0*/  @!P2 BRA `(.L_x_77) ;  /* 0x00000034004ca947 */ /* 0x004fea0003800000 */
.L_x_76:
[----:B------:R-:W-:Y:S05]  /*44b0*/  @!P1 BRA `(.L_x_78) ;  /* 0x0000000000309947 */ /* 0x000fea0003800000 */
[----:B----4-:R-:W-:Y:S01]  /*44c0*/  ISETP.NE.U32.AND P1, PT, R2, RZ, PT ;  /* 0x000000ff0200720c */ /* 0x010fe20003f25070 */
[----:B------:R-:W2:Y:S01]  /*44d0*/  LDCU.64 UR4, c[0x0][0x358] ;  /* 0x00006b00ff0477ac */ /* 0x000ea20008000a00 */
[----:B------:R-:W-:Y:S02]  /*44e0*/  IMAD.MOV.U32 R45, RZ, RZ, 0x1 ;  /* 0x00000001ff2d7424 */ /* 0x000fe400078e00ff */
[----:B------:R-:W-:Y:S11]  /*44f0*/  ISETP.NE.AND.EX P1, PT, R3, RZ, PT, P1 ;  /* 0x000000ff0300720c */ /* 0x000ff60003f25310 */
[----:B------:R-:W-:Y:S02]  /*4500*/  @!UPT UIADD3 URZ, UPT, UPT, URZ, URZ, URZ ;  /* 0x000000fffffff290 */ /* 0x000fe4000fffe0ff */
[----:B------:R-:W3:Y:S01]  /*4510*/  @P1 LDC.64 R8, c[0x0][0x888] ;  /* 0x00022200ff081b82 */ /* 0x000ee20000000a00 */
[----:B-1----:R-:W-:Y:S04]  /*4520*/  @P1 IMAD R0, R4, UR36, RZ ;  /* 0x0000002404001c24 */ /* 0x002fe8000f8e02ff */
[----:B---3--:R-:W-:Y:S04]  /*4530*/  @P1 IMAD.WIDE R8, R0, 0x4, R8 ;  /* 0x0000000400081825 */ /* 0x008fe800078e0208 */
[----:B------:R-:W-:Y:S01]  /*4540*/  HFMA2 R0, -RZ, RZ, 0, 5.9604644775390625e-08 ;  /* 0x00000001ff007431 */ /* 0x000fe200000001ff */
[----:B--2--5:R2:W5:Y:S04]  /*4550*/  @P1 LDG.E R26, desc[UR4][R8.64] ;  /* 0x00000004081a1981 */ /* 0x024568000c1e1900 */
[----:B------:R-:W-:Y:S01]  /*4560*/  @!P1 PRMT R45, R0, 0x7610, R45 ;  /* 0x00007610002d9816 */ /* 0x000fe2000000002d */
[----:B--2---:R-:W3:Y:S06]  /*4570*/  @!P1 LDC R26, c[0x0][0x880] ;  /* 0x00022000ff1a9b82 */ /* 0x004eec0000000800 */
.L_x_78:
[----:B---3-5:R-:W-:Y:S01]  /*4580*/  @!P0 FSETP.EQ.AND P1, PT, R26, RZ, PT ;  /* 0x000000ff1a00820b */ /* 0x028fe20003f22000 */
[----:B------:R-:W-:Y:S01]  /*4590*/  @!UPT UIADD3 URZ, UPT, UPT, URZ, URZ, URZ ;  /* 0x000000fffffff290 */ /* 0x000fe2000fffe0ff */
[----:B------:R-:W-:Y:S11]  /*45a0*/  @!P0 BRA `(.L_x_79) ;  /* 0x0000000000188947 */ /* 0x000ff60003800000 */
[----:B------:R-:W-:Y:S02]  /*45b0*/  LOP3.LUT P0, RZ, R45, 0xff, RZ, 0xc0, !PT ;  /* 0x000000ff2dff7812 */ /* 0x000fe4000780c0ff */
[----:B----4-:R-:W-:Y:S04]  /*45c0*/  ISETP.NE.U32.AND P1, PT, R2, RZ, PT ;  /* 0x000000ff0200720c */ /* 0x010fe80003f25070 */
[----:B------:R-:W-:Y:S04]  /*45d0*/  ISETP.NE.AND.EX P1, PT, R3, RZ, PT, P1 ;  /* 0x000000ff0300720c */ /* 0x000fe80003f25310 */
[----:B------:R-:W-:Y:S03]  /*45e0*/  PLOP3.LUT P1, PT, P1, PT, PT, 0x8, 0x80 ;  /* 0x000000000080781c */ /* 0x000fe60000f2e170 */
[----:B------:R-:W-:Y:S11]  /*45f0*/  @P0 FSETP.EQ.AND P1, PT, R26, RZ, PT ;  /* 0x000000ff1a00020b */ /* 0x000ff60003f22000 */
[----:B------:R-:W-:Y:S02]  /*4600*/  @!UPT UIADD3 URZ, UPT, UPT, URZ, URZ, URZ ;  /* 0x000000fffffff290 */ /* 0x000fe4000fffe0ff */
.L_x_79:
[----:B------:R-:W-:Y:S01]  /*4610*/  ULEA UR4, UR12, UR24, 0x3 ;  /* 0x000000180c047291 */ /* 0x000fe2000f8e18ff */
[----:B------:R-:W-:Y:S02]  /*4620*/  SHF.L.U32 R9, R15, 0x1f, RZ ;  /* 0x0000001f0f097819 */ /* 0x000fe400000006ff */
[----:B------:R-:W-:Y:S04]  /*4630*/  ELECT P0, URZ, PT ;  /* 0x0000000000ff782f */ /* 0x000fe80003800000 */
[----:B------:R-:W-:Y:S02]  /*4640*/  PLOP3.LUT P1, PT, P1, P0, PT, 0xf2, 0x2f ;  /* 0x00000000002f781c */ /* 0x000fe40000f21e72 */
[----:B------:R-:W2:Y:S11]  /*4650*/  SYNCS.PHASECHK.TRANS64.TRYWAIT P2, [UR4+0x48], R9 ;  /* 0x00004809ff0075a7 */ /* 0x000eb60008041104 */
[----:B------:R-:W-:Y:S05]  /*4660*/  @!P1 IADD3 R8, P0, PT, R16, 0x580, RZ ;  /* 0x0000058010089810 */ /* 0x000fea0007f1e0ff */
[----:B-1----:R-:W-:Y:S01]  /*4670*/  @!P1 IMAD.X R6, RZ, RZ, R17, P0 ;  /* 0x000000ffff069224 */ /* 0x002fe200000e0611 */
[----:B--2---:R-:W-:Y:S07]  /*4680*/  @!P2 BRA `(.L_x_80) ;  /* 0x0000003000eca947 */ /* 0x004fee0003800000 */
.L_x_149:
[----:B------:R-:W-:Y:S01]  /*4690*/  @!P1 R2UR UR7, R6 ;  /* 0x00000000060792ca */ /* 0x000fe200000e0000 */
[----:B------:R-:W-:Y:S01]  /*46a0*/  UIADD3 UR5, UPT, UPT, UR12, 0x1, URZ ;  /* 0x000000010c057890 */ /* 0x000fe2000fffe0ff */
[----:B------:R-:W-:Y:S01]  /*46b0*/  @!P1 R2UR UR6, R8 ;  /* 0x00000000080692ca */ /* 0x000fe200000e0000 */
[----:B------:R-:W-:Y:S01]  /*46c0*/  UIADD3 UR9, UPT, UPT, UR4, 0x30, URZ ;  /* 0x0000003004097890 */ /* 0x000fe2000fffe0ff */
[----:B------:R-:W-:Y:S01]  /*46d0*/  @!P1 IMAD.MOV.U32 R6, RZ, RZ, 0x1000 ;  /* 0x00001000ff069424 */ /* 0x000fe200078e00ff */
[----:B------:R-:W-:Y:S01]  /*46e0*/  UISETP.NE.AND UP0, UPT, UR5, 0x3, UPT ;  /* 0x000000030500788c */ /* 0x000fe2000bf05270 */
[----:B------:R-:W-:Y:S01]  /*46f0*/  VIADD R14, R14, 0x1 ;  /* 0x000000010e0e7836 */ /* 0x000fe20000000000 */
[----:B------:R-:W-:Y:S01]  /*4700*/  UMOV UR22, 0x0 ;  /* 0x0000000000167882 */ /* 0x000fe20000000000 */
[----:B------:R-:W-:Y:S01]  /*4710*/  UMOV UR23, 0x10000000 ;  /* 0x1000000000177882 */ /* 0x000fe20000000000 */
[----:B------:R-:W-:Y:S04]  /*4720*/  UPRMT UR20, UR54, 0x654, UR9 ;  /* 0x0000065436147896 */ /* 0x000fe80008000009 */
[----:B-1----:R-:W-:Y:S01]  /*4730*/  IMAD.U32 R9, RZ, RZ, UR7 ;  /* 0x00000007ff097e24 */ /* 0x002fe2000f8e00ff */
[----:B------:R-:W-:Y:S01]  /*4740*/  USEL UR7, URZ, 0x1, UP0 ;  /* 0x00000001ff077887 */ /* 0x000fe20008000000 */
[----:B------:R-:W-:Y:S01]  /*4750*/  IMAD.U32 R8, RZ, RZ, UR6 ;  /* 0x00000006ff087e24 */ /* 0x000fe2000f8e00ff */
[----:B------:R-:W-:Y:S02]  /*4760*/  USEL UR6, UR5, URZ, UP0 ;  /* 0x000000ff05067287 */ /* 0x000fe40008000000 */
[----:B------:R-:W-:Y:S01]  /*4770*/  VOTEU.ALL UP0, P1 ;  /* 0x0000000000ff7886 */ /* 0x000fe20000800000 */
[----:B------:R-:W-:Y:S02]  /*4780*/  @!P1 R2UR UR19, R9 ;  /* 0x00000000091392ca */ /* 0x000fe400000e0000 */
[----:B------:R-:W-:Y:S02]  /*4790*/  @!P1 R2UR UR18, R8 ;  /* 0x00000000081292ca */ /* 0x000fe400000e0000 */
[----:B------:R-:W-:Y:S01]  /*47a0*/  @!UP0 ULEA UR5, UR12, UR24, 0xc ;  /* 0x000000180c058291 */ /* 0x000fe2000f8e60ff */
[----:B------:R-:W-:Y:S02]  /*47b0*/  LOP3.LUT R15, R15, UR7, RZ, 0x3c, !PT ;  /* 0x000000070f0f7c12 */ /* 0x000fe4000f8e3cff */
[----:B------:R-:W-:Y:S01]  /*47c0*/  UMOV UR12, UR36 ;  /* 0x00000024000c7c82 */ /* 0x000fe20008000000 */
[----:B------:R-:W-:Y:S01]  /*47d0*/  @!UP0 UIADD3 UR8, UPT, UPT, UR5, 0x200, URZ ;  /* 0x0000020005088890 */ /* 0x000fe2000fffe0ff */
[----:B------:R-:W-:Y:S01]  /*47e0*/  SHF.L.U32 R0, R15, 0x1f, RZ ;  /* 0x0000001f0f007819 */ /* 0x000fe200000006ff */
[----:B------:R-:W-:Y:S01]  /*47f0*/  VOTEU.ALL UP0, P1 ;  /* 0x0000000000ff7886 */ /* 0x000fe20000800000 */
[----:B------:R-:W-:Y:S06]  /*4800*/  ULEA UR5, UR6, UR24, 0x3 ;  /* 0x0000001806057291 */ /* 0x000fec000f8e18ff */
[----:B------:R1:W-:Y:S01]  /*4810*/  @!UP0 UTMALDG.3D [UR8], [UR18], desc[UR22] ;  /* 0x00001608120085b4 */ /* 0x0003e20008011000 */
[----:B------:R1:W-:Y:S01]  /*4820*/  @!P1 SYNCS.ARRIVE.TRANS64.RED.A0TR RZ, [UR4+0x30], R6 ;  /* 0x00003006ffff99a7 */ /* 0x0003e20008300404 */
[----:B------:R-:W-:Y:S01]  /*4830*/  SYNCS.ARRIVE.TRANS64.RED.A1T0 RZ, [UR20], RZ ;  /* 0x000000ffffff79a7 */ /* 0x000fe20008100414 */
[----:B------:R-:W2:Y:S02]  /*4840*/  SYNCS.PHASECHK.TRANS64.TRYWAIT P0, [UR5+0x48], R0 ;  /* 0x00004800ff0075a7 */ /* 0x000ea40008001105 */
[----:B-12---:R-:W-:Y:S05]  /*4850*/  @!P0 BRA `(.L_x_81) ;  /* 0x0000003000908947 */ /* 0x006fea0003800000 */
.L_x_151:
[----:B------:R-:W-:Y:S01]  /*4860*/  UIADD3 UR9, UPT, UPT, UR5, 0x30, URZ ;  /* 0x0000003005097890 */ /* 0x000fe2000fffe0ff */
[----:B-1----:R-:W-:Y:S01]  /*4870*/  @!P1 IADD3 R6, P0, PT, R16, 0x580, RZ ;  /* 0x0000058010069810 */ /* 0x002fe20007f1e0ff */
[----:B------:R-:W-:Y:S01]  /*4880*/  UPLOP3.LUT UP3, UPT, UPT, UPT, UPT, 0x80, 0x8 ;  /* 0x000000000008789c */ /* 0x000fe20003f6f070 */
[----:B------:R-:W-:Y:S01]  /*4890*/  R2UR UR23, R47 ;  /* 0x000000002f1772ca */ /* 0x000fe200000e0000 */
[----:B------:R-:W-:Y:S01]  /*48a0*/  UMOV UR20, 0x0 ;  /* 0x0000000000147882 */ /* 0x000fe20000000000 */
[----:B------:R-:W-:Y:S01]  /*48b0*/  @!P1 R2UR UR7, R6 ;  /* 0x00000000060792ca */ /* 0x000fe200000e0000 */
[----:B------:R-:W-:Y:S01]  /*48c0*/  @!P1 IMAD.X R0, RZ, RZ, R17, P0 ;  /* 0x000000ffff009224 */ /* 0x000fe200000e0611 */
[----:B------:R-:W-:Y:S01]  /*48d0*/  UMOV UR21, 0x10000000 ;  /* 0x1000000000157882 */ /* 0x000fe20000000000 */
[----:B------:R-:W-:Y:S01]  /*48e0*/  UMOV UR12, UR36 ;  /* 0x00000024000c7c82 */ /* 0x000fe20008000000 */
[----:B------:R-:W-:Y:S01]  /*48f0*/  VOTEU.ALL UP0, P1 ;  /* 0x0000000000ff7886 */ /* 0x000fe20000800000 */
[----:B------:R-:W-:Y:S01]  /*4900*/  R2UR UR22, R48 ;  /* 0x00000000301672ca */ /* 0x000fe200000e0000 */
[----:B------:R-:W-:Y:S01]  /*4910*/  UMOV UR36, UR25 ;  /* 0x0000001900247c82 */ /* 0x000fe20008000000 */
[----:B------:R-:W-:Y:S02]  /*4920*/  @!P1 R2UR UR4, R0 ;  /* 0x00000000000492ca */ /* 0x000fe400000e0000 */
[----:B------:R-:W-:Y:S01]  /*4930*/  @!UP0 UIADD3 UR10, UPT, UPT, UR10, 0x20, URZ ;  /* 0x000000200a0a8890 */ /* 0x000fe2000fffe0ff */
[C---:B------:R-:W-:Y:S01]  /*4940*/  ISETP.NE.AND P0, PT, R14.reuse, 0x2, PT ;  /* 0x000000020e00780c */ /* 0x040fe20003f05270 */
[----:B------:R-:W-:Y:S02]  /*4950*/  UIADD3 UR30, UPT, UPT, UR13, UR23, URZ ;  /* 0x000000170d1e7290 */ /* 0x000fe4000fffe0ff */
[----:B------:R-:W-:Y:S01]  /*4960*/  IMAD.U32 R8, RZ, RZ, UR7 ;  /* 0x00000007ff087e24 */ /* 0x000fe2000f8e00ff */
[----:B------:R-:W-:Y:S02]  /*4970*/  SEL R0, RZ, 0x1, P0 ;  /* 0x00000001ff007807 */ /* 0x000fe40000000000 */
[----:B------:R-:W-:Y:S02]  /*4980*/  SEL R14, R14, RZ, P0 ;  /* 0x000000ff0e0e7207 */ /* 0x000fe40000000000 */
[----:B------:R-:W-:Y:S01]  /*4990*/  @!P1 R2UR UR18, R8 ;  /* 0x00000000081292ca */ /* 0x000fe200000e0000 */
[----:B------:R-:W-:Y:S01]  /*49a0*/  UIADD3 UR26, UPT, UPT, UR14, UR22, URZ ;  /* 0x000000160e1a7290 */ /* 0x000fe2000fffe0ff */
[----:B------:R-:W-:Y:S01]  /*49b0*/  IMAD.U32 R9, RZ, RZ, UR4 ;  /* 0x00000004ff097e24 */ /* 0x000fe2000f8e00ff */
[----:B------:R-:W-:Y:S01]  /*49c0*/  @!UP0 ULEA UR4, UR6, UR24, 0xc ;  /* 0x0000001806048291 */ /* 0x000fe2000f8e60ff */
[----:B------:R-:W-:Y:S03]  /*49d0*/  LOP3.LUT R13, R13, R0, RZ, 0x3c, !PT ;  /* 0x000000000d0d7212 */ /* 0x000fe600078e3cff */
[----:B------:R-:W-:Y:S01]  /*49e0*/  @!P1 R2UR UR19, R9 ;  /* 0x00000000091392ca */ /* 0x000fe200000e0000 */
[----:B------:R-:W-:Y:S01]  /*49f0*/  @!UP0 UIADD3 UR8, UPT, UPT, UR4, 0x200, URZ ;  /* 0x0000020004088890 */ /* 0x000fe2000fffe0ff */
[----:B------:R-:W-:Y:S01]  /*4a00*/  VOTEU.ALL UP0, P1 ;  /* 0x0000000000ff7886 */ /* 0x000fe20000800000 */
[----:B------:R-:W-:Y:S10]  /*4a10*/  UPRMT UR4, UR54, 0x654, UR9 ;  /* 0x0000065436047896 */ /* 0x000ff40008000009 */
[----:B------:R1:W-:Y:S01]  /*4a20*/  @!UP0 UTMALDG.3D [UR8], [UR18], desc[UR20] ;  /* 0x00001408120085b4 */ /* 0x0003e20008011000 */
[----:B------:R3:W-:Y:S01]  /*4a30*/  @!P1 SYNCS.ARRIVE.TRANS64.RED.A0TR RZ, [UR5+0x30], R7 ;  /* 0x00003007ffff99a7 */ /* 0x0007e20008300405 */
[----:B------:R-:W-:Y:S01]  /*4a40*/  SYNCS.ARRIVE.TRANS64.RED.A1T0 RZ, [UR4], RZ ;  /* 0x000000ffffff79a7 */ /* 0x000fe20008100404 */
[----:B------:R-:W-:Y:S04]  /*4a50*/  UIADD3 UR4, UPT, UPT, UR6, 0x1, URZ ;  /* 0x0000000106047890 */ /* 0x000fe8000fffe0ff */
[----:B------:R-:W-:Y:S04]  /*4a60*/  UISETP.NE.AND UP0, UPT, UR4, 0x3, UPT ;  /* 0x000000030400788c */ /* 0x000fe8000bf05270 */
[----:B------:R-:W-:Y:S06]  /*4a70*/  USEL UR5, URZ, 0x1, UP0 ;  /* 0x00000001ff057887 */ /* 0x000fec0008000000 */
[----:B------:R-:W-:Y:S01]  /*4a80*/  LOP3.LUT R15, R15, UR5, RZ, 0x3c, !PT ;  /* 0x000000050f0f7c12 */ /* 0x000fe2000f8e3cff */
[----:B-1----:R-:W-:Y:S01]  /*4a90*/  USEL UR12, UR4, URZ, UP0 ;  /* 0x000000ff040c7287 */ /* 0x002fe20008000000 */
[----:B------:R-:W-:Y:S11]  /*4aa0*/  BRA.U UP1, `(.L_x_82) ;  /* 0xfffffff101f07547 */ /* 0x000ff6000b83ffff */
[----:B------:R-:W-:Y:S01]  /*4ab0*/  UIADD3 UR24, UPT, UPT, UR24, 0x48, URZ ;  /* 0x0000004818187890 */ /* 0x000fe2000fffe0ff */
[----:B----4-:R-:W-:-:S03]  /*4ac0*/  SHF.L.U32 R2, R15, 0x1f, RZ ;  /* 0x0000001f0f027819 */ /* 0x010fc600000006ff */
[----:B------:R-:W-:-:S09]  /*4ad0*/  ULEA UR4, UR12, UR24, 0x3 ;  /* 0x000000180c047291 */ /* 0x000fd2000f8e18ff */
[----:B------:R-:W1:Y:S02]  /*4ae0*/  SYNCS.PHASECHK.TRANS64.TRYWAIT P0, [UR4], R2 ;  /* 0x00000002ff0075a7 */ /* 0x000e640008001104 */
[----:B-1----:R-:W-:Y:S05]  /*4af0*/  @!P0 BRA `(.L_x_83) ;  /* 0x0000003000008947 */ /* 0x002fea0003800000 */
.L_x_153:
        /* <DEDUP_REMOVED lines=9> */
.L_x_155:
        /* <DEDUP_REMOVED lines=8> */
.L_x_85:
[----:B-1----:R1:W2:Y:S02]  /*4c10*/  SYNCS.PHASECHK.TRANS64.TRYWAIT P0, [R0+URZ], R2 ;  /* 0x00000002000075a7 */ /* 0x0022a400080011ff */
[----:B--2---:R-:W-:Y:S05]  /*4c20*/  @!P0 NANOSLEEP.SYNCS 0x989680 ;  /* 0x009896800000895d */ /* 0x004fea0003900000 */
[----:B------:R-:W2:Y:S02]  /*4c30*/  @!P0 SYNCS.PHASECHK.TRANS64 P0, [R0+URZ], R2 ;  /* 0x00000002000085a7 */ /* 0x000ea400080010ff */
[----:B--2---:R-:W-:Y:S05]  /*4c40*/  @P0 EXIT ;  /* 0x000000000000094d */ /* 0x004fea0003800000 */
[----:B------:R-:W-:Y:S05]  /*4c50*/  BRA `(.L_x_85) ;  /* 0xfffffffc00ec7947 */ /* 0x000fea000383ffff */
.L_x_73:
[----:B------:R-:W-:-:S06]  /*4c60*/  UISETP.GE.AND UP0, UPT, UR22, 0x4, UPT ;  /* 0x000000041600788c */ /* 0x000fcc000bf06270 */
[----:B------:R-:W-:-:S13]  /*4c70*/  PLOP3.LUT P0, PT, PT, PT, UP0, 0x80, 0x8 ;  /* 0x000000000008781c */ /* 0x000fda0003f0f008 */
[----:B------:R-:W-:Y:S05]  /*4c80*/  @!P0 EXIT ;  /* 0x000000000000894d */ /* 0x000fea0003800000 */
[----:B------:R-:W-:Y:S01]  /*4c90*/  BAR.SYNC.DEFER_BLOCKING 0x6, 0xa0 ;  /* 0x0182800000007b1d */ /* 0x000fe20000010000 */
[C---:B------:R-:W-:Y:S01]  /*4ca0*/  IMAD.SHL.U32 R3, R55.reuse, 0x20, RZ ;  /* 0x0000002037037824 */ /* 0x040fe200078e00ff */
[C---:B------:R-:W-:Y:S01]  /*4cb0*/  LOP3.LUT P0, RZ, R55.reuse, 0x4, RZ, 0xc0, !PT ;  /* 0x0000000437ff7812 */ /* 0x040fe2000780c0ff */
[C---:B------:R-:W-:Y:S01]  /*4cc0*/  IMAD.SHL.U32 R2, R55.reuse, 0x10, RZ ;  /* 0x0000001037027824 */ /* 0x040fe200078e00ff */
[----:B------:R-:W-:Y:S01]  /*4cd0*/  CS2R R52, SRZ ;  /* 0x0000000000347805 */ /* 0x000fe2000001ff00 */
[----:B------:R-:W-:Y:S01]  /*4ce0*/  IMAD.SHL.U32 R44, R55, 0x4, RZ ;  /* 0x00000004372c7824 */ /* 0x000fe200078e00ff */
[----:B------:R-:W-:Y:S01]  /*4cf0*/  UMOV UR44, 0x400 ;  /* 0x00000400002c7882 */ /* 0x000fe20000000000 */
[----:B------:R-:W1:Y:S01]  /*4d00*/  LDCU.64 UR4, c[0x0][0x890] ;  /* 0x00011200ff0477ac */ /* 0x000e620008000a00 */
[----:B------:R-:W2:Y:S01]  /*4d10*/  LDC.64 R42, c[0x0][0x8b0] ;  /* 0x00022c00ff2a7b82 */ /* 0x000ea20000000a00 */
[----:B------:R-:W-:Y:S01]  /*4d20*/  LOP3.LUT R4, R3, 0xc0, RZ, 0xc0, !PT ;  /* 0x000000c003047812 */ /* 0x000fe200078ec0ff */
[----:B------:R-:W-:Y:S01]  /*4d30*/  IMAD.U32 R23, R55, 0x10000, RZ ;  /* 0x0001000037177824 */ /* 0x000fe200078e00ff */
[----:B------:R-:W-:Y:S01]  /*4d40*/  ULEA UR44, UR54, UR44, 0x18 ;  /* 0x0000002c362c7291 */ /* 0x000fe2000f8ec0ff */
[----:B------:R-:W-:Y:S01]  /*4d50*/  LOP3.LUT R2, R2, 0x600, RZ, 0xc0, !PT ;  /* 0x0000060002027812 */ /* 0x000fe200078ec0ff */
[----:B------:R-:W-:Y:S01]  /*4d60*/  IMAD.MOV.U32 R54, RZ, RZ, 0x10 ;  /* 0x00000010ff367424 */ /* 0x000fe200078e00ff */
[----:B------:R-:W-:Y:S01]  /*4d70*/  LOP3.LUT R44, R4, 0x18, R44, 0xf8, !PT ;  /* 0x00000018042c7812 */ /* 0x000fe200078ef82c */
[----:B------:R-:W-:Y:S01]  /*4d80*/  IMAD.MOV.U32 R22, RZ, RZ, RZ ;  /* 0x000000ffff167224 */ /* 0x000fe200078e00ff */
[----:B------:R-:W3:Y:S01]  /*4d90*/  LDC.64 R40, c[0x0][0x8a8] ;  /* 0x00022a00ff287b82 */ /* 0x000ee20000000a00 */
[----:B------:R-:W-:Y:S01]  /*4da0*/  SHF.R.U32.HI R4, RZ, 0x1, R55 ;  /* 0x00000001ff047819 */ /* 0x000fe20000011637 */
[----:B------:R-:W-:Y:S01]  /*4db0*/  IMAD.MOV.U32 R51, RZ, RZ, RZ ;  /* 0x000000ffff337224 */ /* 0x000fe200078e00ff */
[----:B------:R-:W-:Y:S01]  /*4dc0*/  LOP3.LUT R2, R2, 0x20, R3, 0xf8, !PT ;  /* 0x0000002002027812 */ /* 0x000fe200078ef803 */
[----:B------:R-:W4:Y:S01]  /*4dd0*/  LDCU UR63, c[0x0][0x370] ;  /* 0x00006e00ff3f77ac */ /* 0x000f220008000800 */
[----:B------:R-:W-:-:S02]  /*4de0*/  LOP3.LUT R23, R23, 0x600000, RZ, 0xc0, !PT ;  /* 0x0060000017177812 */ /* 0x000fc400078ec0ff */
[----:B------:R-:W-:Y:S01]  /*4df0*/  LOP3.LUT R44, R44, 0x8, R4, 0x78, !PT ;  /* 0x000000082c2c7812 */ /* 0x000fe200078e7804 */
[----:B------:R-:W4:Y:S01]  /*4e00*/  LDS R0, [UR44+0x120] ;  /* 0x0001202cff007984 */ /* 0x000f220008000800 */
[----:B-1----:R-:W-:Y:S01]  /*4e10*/  IMAD.U32 R57, RZ, RZ, UR4 ;  /* 0x00000004ff397e24 */ /* 0x002fe2000f8e00ff */
[----:B------:R-:W-:Y:S01]  /*4e20*/  UIADD3 UR4, UPT, UPT, UR44, 0x200, URZ ;  /* 0x000002002c047890 */ /* 0x000fe2000fffe0ff */
[----:B------:R-:W-:Y:S01]  /*4e30*/  LOP3.LUT R2, R2, 0x100, R3, 0xf8, !PT ;  /* 0x0000010002027812 */ /* 0x000fe200078ef803 */
[----:B------:R-:W-:Y:S01]  /*4e40*/  IMAD.U32 R56, RZ, RZ, UR5 ;  /* 0x00000005ff387e24 */ /* 0x000fe2000f8e00ff */
[----:B------:R-:W-:Y:S01]  /*4e50*/  LOP3.LUT R55, R55, 0x60, RZ, 0xc0, !PT ;  /* 0x0000006037377812 */ /* 0x000fe200078ec0ff */
[----:B------:R-:W1:Y:S01]  /*4e60*/  LDCU UR41, c[0x0][0xb0c] ;  /* 0x00016180ff2977ac */ /* 0x000e620008000800 */
[----:B------:R-:W-:Y:S01]  /*4e70*/  LOP3.LUT R44, R2, R44, RZ, 0xfc, !PT ;  /* 0x0000002c022c7212 */ /* 0x000fe200078efcff */
[----:B------:R-:W-:Y:S01]  /*4e80*/  IMAD.U32 R59, RZ, RZ, UR4 ;  /* 0x00000004ff3b7e24 */ /* 0x000fe2000f8e00ff */
[----:B------:R-:W-:Y:S01]  /*4e90*/  SEL R54, R54, 0xfffffff0, !P0 ;  /* 0xfffffff036367807 */ /* 0x000fe20004000000 */
[----:B------:R-:W1:Y:S01]  /*4ea0*/  LDCU UR39, c[0x0][0xb30] ;  /* 0x00016600ff2777ac */ /* 0x000e620008000800 */
[----:B------:R-:W1:Y:S01]  /*4eb0*/  LDCU.64 UR60, c[0x0][0x888] ;  /* 0x00011100ff3c77ac */ /* 0x000e620008000a00 */
[----:B------:R-:W1:Y:S01]  /*4ec0*/  LDCU.64 UR42, c[0x0][0xb28] ;  /* 0x00016500ff2a77ac */ /* 0x000e620008000a00 */
[----:B------:R-:W1:Y:S01]  /*4ed0*/  LDCU.128 UR56, c[0x0][0xb10] ;  /* 0x00016200ff3877ac */ /* 0x000e620008000c00 */
[----:B------:R-:W1:Y:S01]  /*4ee0*/  LDCU UR62, c[0x0][0x374] ;  /* 0x00006e80ff3e77ac */ /* 0x000e620008000800 */
[----:B------:R-:W-:Y:S01]  /*4ef0*/  UMOV UR55, 0x1 ;  /* 0x0000000100377882 */ /* 0x000fe20000000000 */
[----:B------:R-:W-:Y:S01]  /*4f00*/  UMOV UR46, URZ ;  /* 0x000000ff002e7c82 */ /* 0x000fe20008000000 */
[----:B------:R-:W-:Y:S01]  /*4f10*/  UMOV UR53, URZ ;  /* 0x000000ff00357c82 */ /* 0x000fe20008000000 */
[----:B------:R-:W-:Y:S01]  /*4f20*/  UMOV UR52, URZ ;  /* 0x000000ff00347c82 */ /* 0x000fe20008000000 */
[----:B-1234-:R-:W-:-:S07]  /*4f30*/  IMAD.IADD R23, R0, 0x1, R23 ;  /* 0x0000000100177824 */ /* 0x01efce00078e0217 */
.L_x_116:
[C---:B------:R-:W-:Y:S02]  /*4f40*/  LEA R0, R51.reuse, UR44, 0x3 ;  /* 0x0000002c33007c11 */ /* 0x040fe4000f8e18ff */
[----:B------:R-:W-:Y:S02]  /*4f50*/  SHF.L.U32 R2, R52, 0x1f, RZ ;  /* 0x0000001f34027819 */ /* 0x000fe400000006ff */
[----:B-1----:R-:W-:Y:S02]  /*4f60*/  LEA R4, R51, UR44, 0x4 ;  /* 0x0000002c33047c11 */ /* 0x002fe4000f8e20ff */
[----:B------:R-:W1:Y:S02]  /*4f70*/  SYNCS.PHASECHK.TRANS64.TRYWAIT P0, [R0+URZ+0x70], R2 ;  /* 0x00007002000075a7 */ /* 0x000e6400080011ff */
[----:B-1----:R-:W-:Y:S05]  /*4f80*/  @!P0 BRA `(.L_x_86) ;  /* 0x0000002c000c8947 */ /* 0x002fea0003800000 */
.L_x_156:
[----:B------:R-:W-:Y:S01]  /*4f90*/  R2UR UR7, R58 ;  /* 0x000000003a0772ca */ /* 0x000fe200000e0000 */
[----:B------:R-:W2:Y:S01]  /*4fa0*/  LDS.128 R4, [R4+0x100] ;  /* 0x0001000004047984 */ /* 0x000ea20000000c00 */
[----:B-1----:R-:W-:Y:S01]  /*4fb0*/  VIADD R0, R0, 0x80 ;  /* 0x0000008000007836 */ /* 0x002fe20000000000 */
[----:B------:R-:W-:Y:S04]  /*4fc0*/  UISETP.GE.AND UP0, UPT, UR40, 0x1, UPT ;  /* 0x000000012800788c */ /* 0x000fe8000bf06270 */
[----:B------:R-:W-:Y:S01]  /*4fd0*/  PRMT R0, RZ, 0x654, R0 ;  /* 0x00000654ff007816 */ /* 0x000fe20000000000 */
[----:B------:R-:W-:Y:S01]  /*4fe0*/  @!PT LDS RZ, [RZ] ;  /* 0x00000000fffff984 */ /* 0x000fe20000000800 */
[----:B------:R-:W-:Y:S01]  /*4ff0*/  @!PT LDS RZ, [RZ] ;  /* 0x00000000fffff984 */ /* 0x000fe20000000800 */
[----:B------:R-:W-:Y:S01]  /*5000*/  @!PT LDS RZ, [RZ] ;  /* 0x00000000fffff984 */ /* 0x000fe20000000800 */
[----:B------:R-:W-:Y:S01]  /*5010*/  @!PT LDS RZ, [RZ] ;  /* 0x00000000fffff984 */ /* 0x000fe20000000800 */
[----:B------:R1:W-:Y:S06]  /*5020*/  MEMBAR.ALL.CTA ;  /* 0x0000000000007992 */ /* 0x0003ec0000008000 */
[----:B-1----:R-:W1:Y:S02]  /*5030*/  FENCE.VIEW.ASYNC.S ;  /* 0x00000000000073c6 */ /* 0x002e640000000000 */
[----:B-1----:R1:W-:Y:S01]  /*5040*/  SYNCS.ARRIVE.TRANS64.RED.A1T0 RZ, [R0+URZ], RZ ;  /* 0x000000ff00ff79a7 */ /* 0x0023e200081004ff */
[----:B--2---:R-:W-:Y:S11]  /*5050*/  LOP3.LUT P0, RZ, R6, 0x1, RZ, 0xc0, !PT ;  /* 0x0000000106ff7812 */ /* 0x004ff6000780c0ff */
[----:B------:R-:W-:Y:S02]  /*5060*/  @!UPT UIADD3 URZ, UPT, UPT, URZ, URZ, URZ ;  /* 0x000000fffffff290 */ /* 0x000fe4000fffe0ff */
[----:B------:R-:W-:Y:S01]  /*5070*/  VOTEU.ANY UP1, P0 ;  /* 0x0000000000ff7886 */ /* 0x000fe20000020100 */
[----:B------:R-:W-:Y:S01]  /*5080*/  PLOP3.LUT P0, PT, PT, PT, UP1, 0x80, 0x8 ;  /* 0x000000000008781c */ /* 0x000fe20003f0f018 */
[----:B------:R-:W-:Y:S06]  /*5090*/  UP2UR UR4, UPR, URZ, 0x2 ;  /* 0x00000002ff047883 */ /* 0x000fec0008000000 */
[----:B------:R-:W-:Y:S06]  /*50a0*/  IMAD.U32 R60, RZ, RZ, UR4 ;  /* 0x00000004ff3c7e24 */ /* 0x000fec000f8e00ff */
[----:B------:R-:W-:Y:S02]  /*50b0*/  @P0 SHF.R.U32.HI R2, RZ, 0x10, R5 ;  /* 0x00000010ff020819 */ /* 0x000fe40000011605 */
[----:B------:R-:W-:Y:S02]  /*50c0*/  @P0 MOV R3, R4 ;  /* 0x0000000400030202 */ /* 0x000fe40000000f00 */
[----:B------:R-:W-:Y:S02]  /*50d0*/  @P0 R2UR UR4, R2 ;  /* 0x00000000020402ca */ /* 0x000fe400000e0000 */
[----:B------:R-:W-:Y:S02]  /*50e0*/  @P0 LOP3.LUT R4, R5, 0xffff, RZ, 0xc0, !PT ;  /* 0x0000ffff05040812 */ /* 0x000fe400078ec0ff */
[----:B------:R-:W-:Y:S02]  /*50f0*/  @P0 R2UR UR6, R3 ;  /* 0x00000000030602ca */ /* 0x000fe400000e0000 */
[----:B------:R-:W-:Y:S07]  /*5100*/  @P0 R2UR UR5, R4 ;  /* 0x00000000040502ca */ /* 0x000fee00000e0000 */
[----:B------:R-:W-:Y:S02]  /*5110*/  @UP1 UMOV UR7, UR4 ;  /* 0x0000000400071c82 */ /* 0x000fe40008000000 */
[----:B------:R-:W-:Y:S02]  /*5120*/  IMAD.U32 R58, RZ, RZ, UR7 ;  /* 0x00000007ff3a7e24 */ /* 0x000fe4000f8e00ff */
[----:B------:R-:W-:Y:S02]  /*5130*/  @UP1 UMOV UR38, UR6 ;  /* 0x0000000600261c82 */ /* 0x000fe40008000000 */
[----:B------:R-:W-:Y:S01]  /*5140*/  @UP1 UMOV UR37, UR5 ;  /* 0x0000000500251c82 */ /* 0x000fe20008000000 */
[----:B-1----:R-:W-:Y:S05]  /*5150*/  BRA.U !UP0, `(.L_x_87) ;  /* 0x0000000108cc7547 */ /* 0x002fea000b800000 */
[----:B------:R-:W1:Y:S01]  /*5160*/  LDCU UR12, c[0x0][0xb20] ;  /* 0x00016400ff0c77ac */ /* 0x000e620008000800 */
[----:B------:R-:W-:Y:S02]  /*5170*/  UIMAD.WIDE.U32 UR4, UR62, UR59, URZ ;  /* 0x0000003b3e0472a5 */ /* 0x000fe4000f8e00ff */
[----:B------:R-:W-:Y:S02]  /*5180*/  UIMAD.WIDE.U32 UR6, UR63, UR56, URZ ;  /* 0x000000383f0672a5 */ /* 0x000fe4000f8e00ff */
[----:B------:R-:W-:Y:S02]  /*5190*/  UISETP.NE.AND UP0, UPT, UR58, 0x1, UPT ;  /* 0x000000013a00788c */ /* 0x000fe4000bf05270 */
[----:B------:R-:W-:Y:S02]  /*51a0*/  UIMAD.WIDE.U32 UR8, UR37, UR59, URZ ;  /* 0x0000003b250872a5 */ /* 0x000fe4000f8e00ff */
[----:B------:R-:W-:Y:S02]  /*51b0*/  UIMAD.WIDE.U32 UR10, UR38, UR56, URZ ;  /* 0x00000038260a72a5 */ /* 0x000fe4000f8e00ff */
[----:B------:R-:W-:Y:S02]  /*51c0*/  UISETP.NE.AND UP1, UPT, UR41, 0x1, UPT ;  /* 0x000000012900788c */ /* 0x000fe4000bf25270 */
[----:B------:R-:W-:Y:S01]  /*51d0*/  UISETP.NE.AND UP2, UPT, UR40, 0x1, UPT ;  /* 0x000000012800788c */ /* 0x000fe2000bf45270 */
[----:B------:R-:W-:Y:S02]  /*51e0*/  UMOV UR4, UR5 ;  /* 0x0000000500047c82 */ /* 0x000fe40008000000 */
[----:B-1----:R-:W-:Y:S03]  /*51f0*/  USHF.R.U32.HI UR5, URZ, UR12, UR4 ;  /* 0x0000000cff057299 */ /* 0x002fe60008011604 */
[----:B------:R-:W-:Y:S02]  /*5200*/  UMOV UR4, UR7 ;  /* 0x0000000700047c82 */ /* 0x000fe40008000000 */
[----:B------:R-:W-:Y:S02]  /*5210*/  USHF.R.U32.HI UR7, URZ, UR57, UR4 ;  /* 0x00000039ff077299 */ /* 0x000fe40008011604 */
[----:B------:R-:W-:Y:S02]  /*5220*/  USEL UR4, UR62, UR5, !UP0 ;  /* 0x000000053e047287 */ /* 0x000fe4000c000000 */
[----:B------:R-:W-:Y:S01]  /*5230*/  USEL UR7, UR63, UR7, !UP1 ;  /* 0x000000073f077287 */ /* 0x000fe2000c800000 */
[----:B------:R-:W-:Y:S01]  /*5240*/  UMOV UR5, UR9 ;  /* 0x0000000900057c82 */ /* 0x000fe20008000000 */
[----:B------:R-:W-:Y:S02]  /*5250*/  UIMAD.WIDE.U32 UR8, UR4, UR42, URZ ;  /* 0x0000002a040872a5 */ /* 0x000fe4000f8e00ff */
[----:B------:R-:W-:Y:S03]  /*5260*/  USHF.R.U32.HI UR6, URZ, UR12, UR5 ;  /* 0x0000000cff067299 */ /* 0x000fe60008011605 */
[----:B------:R-:W-:Y:S01]  /*5270*/  UMOV UR5, UR11 ;  /* 0x0000000b00057c82 */ /* 0x000fe20008000000 */
[----:B------:R-:W-:Y:S02]  /*5280*/  UIMAD.WIDE.U32 UR10, UR7, UR42, URZ ;  /* 0x0000002a070a72a5 */ /* 0x000fe4000f8e00ff */
[----:B------:R-:W-:Y:S02]  /*5290*/  USHF.R.U32.HI UR12, URZ, UR57, UR5 ;  /* 0x00000039ff0c7299 */ /* 0x000fe40008011605 */
[----:B------:R-:W-:Y:S01]  /*52a0*/  USEL UR6, UR37, UR6, !UP0 ;  /* 0x0000000625067287 */ /* 0x000fe2000c000000 */
[----:B------:R-:W-:Y:S02]  /*52b0*/  UMOV UR5, UR9 ;  /* 0x0000000900057c82 */ /* 0x000fe40008000000 */
[----:B------:R-:W-:Y:S01]  /*52c0*/  UMOV UR10, UR11 ;  /* 0x0000000b000a7c82 */ /* 0x000fe20008000000 */
[----:B------:R-:W-:Y:S02]  /*52d0*/  @UP2 USHF.R.U32.HI UR4, URZ, UR43, UR5 ;  /* 0x0000002bff042299 */ /* 0x000fe40008011605 */
[----:B------:R-:W-:Y:S02]  /*52e0*/  @UP2 USHF.R.U32.HI UR7, URZ, UR43, UR10 ;  /* 0x0000002bff072299 */ /* 0x000fe4000801160a */
[----:B------:R-:W-:Y:S02]  /*52f0*/  UIMAD UR4, UR40, UR4, URZ ;  /* 0x00000004280472a4 */ /* 0x000fe4000f8e02ff */
[----:B------:R-:W-:Y:S02]  /*5300*/  UIMAD.WIDE.U32 UR10, UR6, UR42, URZ ;  /* 0x0000002a060a72a5 */ /* 0x000fe4000f8e00ff */
[----:B------:R-:W-:Y:S02]  /*5310*/  USEL UR5, UR38, UR12, !UP1 ;  /* 0x0000000c26057287 */ /* 0x000fe4000c800000 */
[----:B------:R-:W-:Y:S02]  /*5320*/  UIMAD UR8, UR40, UR7, URZ ;  /* 0x00000007280872a4 */ /* 0x000fe4000f8e02ff */
[----:B------:R-:W-:Y:S03]  /*5330*/  UISETP.GE.AND UP0, UPT, UR6, UR4, UPT ;  /* 0x000000040600728c */ /* 0x000fe6000bf06270 */
[----:B------:R-:W-:Y:S01]  /*5340*/  UMOV UR4, UR11 ;  /* 0x0000000b00047c82 */ /* 0x000fe20008000000 */
[----:B------:R-:W-:Y:S02]  /*5350*/  UISETP.GE.OR UP0, UPT, UR5, UR8, UP0 ;  /* 0x000000080500728c */ /* 0x000fe40008706670 */
[----:B------:R-:W-:Y:S02]  /*5360*/  USHF.R.U32.HI UR4, URZ, UR43, UR4 ;  /* 0x0000002bff047299 */ /* 0x000fe40008011604 */
[----:B------:R-:W-:Y:S02]  /*5370*/  UIMAD.WIDE.U32 UR8, UR5, UR42, URZ ;  /* 0x0000002a050872a5 */ /* 0x000fe4000f8e00ff */
[----:B------:R-:W-:Y:S02]  /*5380*/  USEL UR11, UR6, UR4, !UP2 ;  /* 0x00000004060b7287 */ /* 0x000fe4000d000000 */
[----:B------:R-:W-:Y:S02]  /*5390*/  UIADD3 UR8, UPT, UPT, -UR5, URZ, URZ ;  /* 0x000000ff05087290 */ /* 0x000fe4000fffe1ff */
[----:B------:R-:W-:Y:S01]  /*53a0*/  UIADD3 UR10, UPT, UPT, -UR11, URZ, URZ ;  /* 0x000000ff0b0a7290 */ /* 0x000fe2000fffe1ff */
[----:B------:R-:W-:Y:S01]  /*53b0*/  @!UP0 UMOV UR4, UR9 ;  /* 0x0000000900048c82 */ /* 0x000fe20008000000 */
[----:B------:R-:W-:Y:S02]  /*53c0*/  UIADD3 UR9, UPT, UPT, -UR6, URZ, URZ ;  /* 0x000000ff06097290 */ /* 0x000fe4000fffe1ff */
[----:B------:R-:W-:Y:S02]  /*53d0*/  @!UP0 USHF.R.U32.HI UR4, URZ, UR43, UR4 ;  /* 0x0000002bff048299 */ /* 0x000fe40008011604 */
[----:B------:R-:W-:Y:S02]  /*53e0*/  UIMAD UR10, UR40, UR10, UR6 ;  /* 0x0000000a280a72a4 */ /* 0x000fe4000f8e0206 */
[----:B------:R-:W-:Y:S04]  /*53f0*/  @!UP0 USEL UR4, UR5, UR4, !UP2 ;  /* 0x0000000405048287 */ /* 0x000fe8000d000000 */
[----:B------:R-:W-:Y:S02]  /*5400*/  @!UP0 UIMAD UR10, UR7, UR10, UR4 ;  /* 0x0000000a070a82a4 */ /* 0x000fe4000f8e0204 */
[----:B------:R-:W-:Y:S02]  /*5410*/  @!UP0 UIADD3 UR11, UPT, UPT, UR11, -UR4, URZ ;  /* 0x800000040b0b8290 */ /* 0x000fe4000fffe0ff */
[----:B------:R-:W-:Y:S02]  /*5420*/  UIMAD UR7, UR41, UR8, UR38 ;  /* 0x00000008290772a4 */ /* 0x000fe4000f8e0226 */
[----:B------:R-:W-:Y:S02]  /*5430*/  @!UP0 UIMAD UR6, UR11, UR40, UR5 ;  /* 0x000000280b0682a4 */ /* 0x000fe4000f8e0205 */
[----:B------:R-:W-:Y:S01]  /*5440*/  UIMAD UR4, UR58, UR9, UR37 ;  /* 0x000000093a0472a4 */ /* 0x000fe2000f8e0225 */
[----:B------:R-:W-:Y:S02]  /*5450*/  @!UP0 UMOV UR5, UR10 ;  /* 0x0000000a00058c82 */ /* 0x000fe40008000000 */
[----:B------:R-:W-:Y:S02]  /*5460*/  UIMAD UR38, UR5, UR41, UR7 ;  /* 0x00000029052672a4 */ /* 0x000fe4000f8e0207 */
[----:B------:R-:W-:Y:S11]  /*5470*/  UIMAD UR37, UR6, UR58, UR4 ;  /* 0x0000003a062572a4 */ /* 0x000ff6000f8e0204 */
[----:B------:R-:W-:Y:S01]  /*5480*/  @!UPT UIADD3 URZ, UPT, UPT, URZ, URZ, URZ ;  /* 0x000000fffffff290 */ /* 0x000fe2000fffe0ff */
.L_x_87:
[----:B------:R-:W-:Y:S01]  /*5490*/  UISETP.NE.AND UP0, UPT, UR39, 0x1, UPT ;  /* 0x000000012700788c */ /* 0x000fe2000bf05270 */
[----:B------:R-:W-:Y:S01]  /*54a0*/  R2UR UR11, R59 ;  /* 0x000000003b0b72ca */ /* 0x000fe200000e0000 */
[----:B------:R-:W-:Y:S01]  /*54b0*/  USHF.L.U32 UR50, UR26, 0x6, URZ ;  /* 0x000000061a327899 */ /* 0x000fe200080006ff */
[----:B------:R-:W-:Y:S01]  /*54c0*/  IADD3 R51, PT, PT, R51, 0x1, RZ ;  /* 0x0000000133337810 */ /* 0x000fe20007ffe0ff */
[----:B------:R-:W-:Y:S07]  /*54d0*/  USHF.L.U32 UR49, UR30, 0x6, URZ ;  /* 0x000000061e317899 */ /* 0x000fee00080006ff */
[----:B------:R-:W1:Y:S01]  /*54e0*/  @!UP0 LDCU.128 UR12, c[0x0][0xb10] ;  /* 0x00016200ff0c87ac */ /* 0x000e620008000c00 */
[----:B------:R-:W2:Y:S01]  /*54f0*/  @!UP0 LDCU UR5, c[0x0][0xb0c] ;  /* 0x00016180ff0587ac */ /* 0x000ea20008000800 */
[----:B------:R-:W3:Y:S01]  /*5500*/  @!UP0 LDCU UR10, c[0x0][0xb20] ;  /* 0x00016400ff0a87ac */ /* 0x000ee20008000800 */
[----:B-1----:R-:W-:Y:S02]  /*5510*/  UIMAD.WIDE.U32 UR8, UR38, UR12, URZ ;  /* 0x0000000c260872a5 */ /* 0x002fe4000f8e00ff */
[----:B------:R-:W-:Y:S02]  /*5520*/  UIMAD.WIDE.U32 UR6, UR37, UR15, URZ ;  /* 0x0000000f250672a5 */ /* 0x000fe4000f8e00ff */
[----:B------:R-:W-:Y:S03]  /*5530*/  @!UP0 UISETP.NE.AND UP1, UPT, UR14, 0x1, UPT ;  /* 0x000000010e00888c */ /* 0x000fe6000bf25270 */
[----:B------:R-:W-:Y:S01]  /*5540*/  @!UP0 UMOV UR4, UR9 ;  /* 0x0000000900048c82 */ /* 0x000fe20008000000 */
[----:B--2---:R-:W-:Y:S02]  /*5550*/  @!UP0 UISETP.NE.AND UP2, UPT, UR5, 0x1, UPT ;  /* 0x000000010500888c */ /* 0x004fe4000bf45270 */
[----:B------:R-:W-:Y:S01]  /*5560*/  @!UP0 USHF.R.U32.HI UR4, URZ, UR13, UR4 ;  /* 0x0000000dff048299 */ /* 0x000fe20008011604 */
[----:B------:R-:W-:Y:S02]  /*5570*/  @!UP0 UMOV UR6, UR7 ;  /* 0x0000000700068c82 */ /* 0x000fe40008000000 */
[----:B---3--:R-:W-:Y:S02]  /*5580*/  @!UP0 USHF.R.U32.HI UR6, URZ, UR10, UR6 ;  /* 0x0000000aff068299 */ /* 0x008fe40008011606 */
[----:B------:R-:W-:Y:S02]  /*5590*/  @!UP0 USEL UR7, UR38, UR4, !UP2 ;  /* 0x0000000426078287 */ /* 0x000fe4000d000000 */
[----:B------:R-:W-:Y:S04]  /*55a0*/  @!UP0 USEL UR6, UR37, UR6, !UP1 ;  /* 0x0000000625068287 */ /* 0x000fe8000c800000 */
[----:B------:R-:W-:Y:S02]  /*55b0*/  @!UP0 UIADD3 UR4, UPT, UPT, -UR7, UR6, URZ ;  /* 0x0000000607048290 */ /* 0x000fe4000fffe1ff */
[----:B------:R-:W-:Y:S02]  /*55c0*/  @!UP0 UIADD3 UR6, UPT, UPT, UR7, -UR6, URZ ;  /* 0x8000000607068290 */ /* 0x000fe4000fffe0ff */
[----:B------:R-:W-:Y:S02]  /*55d0*/  @!UP0 UIMAD UR38, UR4, UR5, UR38 ;  /* 0x00000005042682a4 */ /* 0x000fe4000f8e0226 */
[----:B------:R-:W-:Y:S02]  /*55e0*/  @!UP0 UIMAD UR37, UR6, UR14, UR37 ;  /* 0x0000000e062582a4 */ /* 0x000fe4000f8e0225 */
[----:B------:R-:W-:Y:S09]  /*55f0*/  ULOP3.LUT UP0, URZ, UR11, 0x1b0, URZ, 0xc0, !UPT ;  /* 0x000001b00bff7892 */ /* 0x000ff2000f80c0ff */
[----:B------:R-:W-:Y:S05]  /*5600*/  BRA.U !UP0, `(.L_x_88) ;  /* 0x00000001087c7547 */ /* 0x000fea000b800000 */
[----:B------:R-:W1:Y:S01]  /*5610*/  LDCU.64 UR8, c[0x4][0x80] ;  /* 0x01001000ff0877ac */ /* 0x000e620008000a00 */
[----:B------:R-:W-:Y:S01]  /*5620*/  MOV R2, 0x0 ;  /* 0x0000000000027802 */ /* 0x000fe20000000f00 */
[----:B------:R-:W-:Y:S02]  /*5630*/  HFMA2 R12, -RZ, RZ, 0, 5.9604644775390625e-08 ;  /* 0x00000001ff0c7431 */ /* 0x000fe400000001ff */
[----:B------:R-:W-:Y:S01]  /*5640*/  IMAD.MOV.U32 R8, RZ, RZ, 0x70 ;  /* 0x00000070ff087424 */ /* 0x000fe200078e00ff */
[----:B------:R2:W3:Y:S01]  /*5650*/  LDC.64 R14, c[0x4][R2] ;  /* 0x01000000020e7b82 */ /* 0x0004e20000000a00 */
[----:B------:R-:W4:Y:S01]  /*5660*/  LDCU.64 UR6, c[0x4][0x88] ;  /* 0x01001100ff0677ac */ /* 0x000f220008000a00 */
[----:B------:R-:W-:Y:S01]  /*5670*/  IMAD.MOV.U32 R13, RZ, RZ, RZ ;  /* 0x000000ffff0d7224 */ /* 0x000fe200078e00ff */
[----:B------:R-:W2:Y:S01]  /*5680*/  LDCU.64 UR4, c[0x4][0x8] ;  /* 0x01000100ff0477ac */ /* 0x000ea20008000a00 */
[----:B-1----:R-:W-:Y:S01]  /*5690*/  MOV R5, UR9 ;  /* 0x0000000900057c02 */ /* 0x002fe20008000f00 */
[----:B------:R-:W-:Y:S01]  /*56a0*/  IMAD.U32 R4, RZ, RZ, UR8 ;  /* 0x00000008ff047e24 */ /* 0x000fe2000f8e00ff */
[----:B----4-:R-:W-:Y:S01]  /*56b0*/  MOV R7, UR7 ;  /* 0x0000000700077c02 */ /* 0x010fe20008000f00 */
[----:B------:R-:W-:Y:S01]  /*56c0*/  IMAD.U32 R6, RZ, RZ, UR6 ;  /* 0x00000006ff067e24 */ /* 0x000fe2000f8e00ff */
[----:B--2---:R-:W-:Y:S01]  /*56d0*/  MOV R11, UR5 ;  /* 0x00000005000b7c02 */ /* 0x004fe20008000f00 */
[----:B------:R-:W-:Y:S02]  /*56e0*/  IMAD.U32 R10, RZ, RZ, UR4 ;  /* 0x00000004ff0a7e24 */ /* 0x000fe4000f8e00ff */
[----:B------:R-:W-:Y:S07]  /*56f0*/  LEPC R20, `(.L_x_89) ;  /* 0x000000001014794e */ /* 0x000fee0000000000 */
[----:B---3-5:R-:W-:Y:S05]  /*5700*/  CALL.ABS.NOINC R14 ;  /* 0x000000000e007343 */ /* 0x028fea0003c00000 */
.L_x_89:
[----:B------:R-:W1:Y:S01]  /*5710*/  LDCU.64 UR8, c[0x4][0x80] ;  /* 0x01001000ff0877ac */ /* 0x000e620008000a00 */
[----:B------:R-:W2:Y:S01]  /*5720*/  LDC.64 R2, c[0x4][R2] ;  /* 0x0100000002027b82 */ /* 0x000ea20000000a00 */
[----:B------:R-:W-:Y:S02]  /*5730*/  HFMA2 R12, -RZ, RZ, 0, 5.9604644775390625e-08 ;  /* 0x00000001ff0c7431 */ /* 0x000fe400000001ff */
[----:B------:R-:W-:Y:S02]  /*5740*/  IMAD.MOV.U32 R8, RZ, RZ, 0x70 ;  /* 0x00000070ff087424 */ /* 0x000fe400078e00ff */
[----:B------:R-:W-:Y:S01]  /*5750*/  IMAD.MOV.U32 R13, RZ, RZ, RZ ;  /* 0x000000ffff0d7224 */ /* 0x000fe200078e00ff */
[----:B------:R-:W3:Y:S01]  /*5760*/  LDCU.64 UR6, c[0x4][0x88] ;  /* 0x01001100ff0677ac */ /* 0x000ee20008000a00 */
[----:B------:R-:W4:Y:S01]  /*5770*/  LDCU.64 UR4, c[0x4][0x8] ;  /* 0x01000100ff0477ac */ /* 0x000f220008000a00 */
[----:B-1----:R-:W-:Y:S02]  /*5780*/  MOV R4, UR8 ;  /* 0x0000000800047c02 */ /* 0x002fe40008000f00 */
[----:B------:R-:W-:Y:S02]  /*5790*/  MOV R5, UR9 ;  /* 0x0000000900057c02 */ /* 0x000fe40008000f00 */
[----:B---3--:R-:W-:Y:S01]  /*57a0*/  MOV R7, UR7 ;  /* 0x0000000700077c02 */ /* 0x008fe20008000f00 */
[----:B------:R-:W-:Y:S01]  /*57b0*/  IMAD.U32 R6, RZ, RZ, UR6 ;  /* 0x00000006ff067e24 */ /* 0x000fe2000f8e00ff */
[----:B----4-:R-:W-:Y:S01]  /*57c0*/  MOV R11, UR5 ;  /* 0x00000005000b7c02 */ /* 0x010fe20008000f00 */
[----:B------:R-:W-:Y:S02]  /*57d0*/  IMAD.U32 R10, RZ, RZ, UR4 ;  /* 0x00000004ff0a7e24 */ /* 0x000fe4000f8e00ff */
[----:B------:R-:W-:Y:S07]  /*57e0*/  LEPC R20, `(.L_x_88) ;  /* 0x000000001014794e */ /* 0x000fee0000000000 */
[----:B--2---:R-:W-:Y:S05]  /*57f0*/  CALL.ABS.NOINC R2 ;  /* 0x0000000002007343 */ /* 0x004fea0003c00000 */
.L_x_88:
[----:B------:R-:W-:Y:S02]  /*5800*/  R2UR UR6, R49 ;  /* 0x00000000310672ca */ /* 0x000fe400000e0000 */
[----:B------:R-:W-:Y:S02]  /*5810*/  R2UR UR5, R57 ;  /* 0x00000000390572ca */ /* 0x000fe400000e0000 */
[----:B------:R-:W-:Y:S02]  /*5820*/  R2UR UR4, R56 ;  /* 0x00000000380472ca */ /* 0x000fe400000e0000 */
[----:B------:R-:W-:Y:S02]  /*5830*/  ISETP.NE.U32.AND P4, PT, R42, RZ, PT ;  /* 0x000000ff2a00720c */ /* 0x000fe40003f85070 */
[----:B------:R-:W-:Y:S02]  /*5840*/  ISETP.NE.U32.AND P2, PT, RZ, UR60, PT ;  /* 0x0000003cff007c0c */ /* 0x000fe4000bf45070 */
[----:B------:R-:W-:Y:S02]  /*5850*/  ISETP.NE.AND.EX P4, PT, R43, RZ, PT, P4 ;  /* 0x000000ff2b00720c */ /* 0x000fe40003f85340 */
[----:B------:R-:W-:Y:S01]  /*5860*/  ISETP.NE.AND.EX P2, PT, RZ, UR61, PT, P2 ;  /* 0x0000003dff007c0c */ /* 0x000fe2000bf45320 */
[----:B------:R-:W-:Y:S02]  /*5870*/  UISETP.NE.AND UP2, UPT, UR6, URZ, UPT ;  /* 0x000000ff0600728c */ /* 0x000fe4000bf45270 */
[----:B------:R-:W-:Y:S04]  /*5880*/  UISETP.NE.U32.AND UP0, UPT, UR5, URZ, UPT ;  /* 0x000000ff0500728c */ /* 0x000fe8000bf05070 */
[----:B------:R-:W-:Y:S01]  /*5890*/  UISETP.NE.AND.EX UP1, UPT, UR4, URZ, UPT, UP0 ;  /* 0x000000ff0400728c */ /* 0x000fe2000bf25300 */
[----:B------:R-:W-:Y:S01]  /*58a0*/  PLOP3.LUT P1, PT, PT, PT, UP2, 0x80, 0x8 ;  /* 0x000000000008781c */ /* 0x000fe20003f2f028 */
[----:B------:R-:W-:Y:S03]  /*58b0*/  UPLOP3.LUT UP0, UPT, UPT, UPT, UPT, 0x40, 0x4 ;  /* 0x000000000004789c */ /* 0x000fe60003f0e870 */
[----:B------:R-:W-:Y:S06]  /*58c0*/  @UP2 UPLOP3.LUT UP0, UPT, UPT, UPT, UP1, 0x80, 0x8 ;  /* 0x000000000008289c */ /* 0x000fec0003f0f010 */
[----:B------:R-:W-:Y:S01]  /*58d0*/  PLOP3.LUT P0, PT, PT, PT, UP0, 0x80, 0x8 ;  /* 0x000000000008781c */ /* 0x000fe20003f0f008 */
[----:B------:R-:W-:Y:S01]  /*58e0*/  @!UPT UIADD3 URZ, UPT, UPT, URZ, URZ, URZ ;  /* 0x000000fffffff290 */ /* 0x000fe2000fffe0ff */
[----:B------:R-:W-:Y:S11]  /*58f0*/  BRA.U !UP1, `(.L_x_90) ;  /* 0x0000000109407547 */ /* 0x000ff6000b800000 */
[----:B------:R-:W-:Y:S01]  /*5900*/  UISETP.NE.U32.AND UP0, UPT, UR60, URZ, UPT ;  /* 0x000000ff3c00728c */ /* 0x000fe2000bf05070 */
[----:B------:R-:W-:Y:S01]  /*5910*/  R2UR UR6, R57 ;  /* 0x00000000390672ca */ /* 0x000fe200000e0000 */
[----:B------:R-:W1:Y:S01]  /*5920*/  LDCU.64 UR8, c[0x0][0x358] ;  /* 0x00006b00ff0877ac */ /* 0x000e620008000a00 */
[----:B------:R-:W-:Y:S02]  /*5930*/  HFMA2 R45, -RZ, RZ, 0, 5.9604644775390625e-08 ;  /* 0x00000001ff2d7431 */ /* 0x000fe400000001ff */
[----:B------:R-:W-:Y:S01]  /*5940*/  IMAD.MOV.U32 R0, RZ, RZ, 0x1 ;  /* 0x00000001ff007424 */ /* 0x000fe200078e00ff */
[----:B------:R-:W-:Y:S06]  /*5950*/  UISETP.NE.AND.EX UP0, UPT, UR61, URZ, UPT, UP0 ;  /* 0x000000ff3d00728c */ /* 0x000fec000bf05300 */
[----:B------:R-:W-:Y:S05]  /*5960*/  PLOP3.LUT P3, PT, PT, PT, UP0, 0x80, 0x8 ;  /* 0x000000000008781c */ /* 0x000fea0003f6f008 */
[----:B------:R-:W2:Y:S01]  /*5970*/  @UP0 LDCU.64 UR4, c[0x0][0x888] ;  /* 0x00011100ff0407ac */ /* 0x000ea20008000a00 */
[----:B------:R-:W-:Y:S07]  /*5980*/  @UP0 UIMAD UR6, UR36, UR6, URZ ;  /* 0x00000006240602a4 */ /* 0x000fee000f8e02ff */
[----:B------:R-:W-:Y:S01]  /*5990*/  @!P3 PRMT R45, R0, 0x7610, R45 ;  /* 0x00007610002db816 */ /* 0x000fe2000000002d */
[----:B--2---:R-:W-:Y:S06]  /*59a0*/  @UP0 UIMAD.WIDE UR4, UR6, 0x4, UR4 ;  /* 0x00000004060408a5 */ /* 0x004fec000f8e0204 */
[----:B-----5:R-:W-:Y:S02]  /*59b0*/  IMAD.U32 R26, RZ, RZ, UR4 ;  /* 0x00000004ff1a7e24 */ /* 0x020fe4000f8e00ff */
[----:B------:R-:W-:Y:S03]  /*59c0*/  IMAD.U32 R27, RZ, RZ, UR5 ;  /* 0x00000005ff1b7e24 */ /* 0x000fe6000f8e00ff */
[----:B------:R-:W2:Y:S02]  /*59d0*/  @!UP0 LDCU UR4, c[0x0][0x880] ;  /* 0x00011000ff0487ac */ /* 0x000ea40008000800 */
[----:B-1----:R1:W5:Y:S02]  /*59e0*/  @P3 LDG.E R26, desc[UR8][R26.64] ;  /* 0x000000081a1a3981 */ /* 0x002364000c1e1900 */
[----:B-12---:R-:W-:Y:S02]  /*59f0*/  @!P3 MOV R26, UR4 ;  /* 0x00000004001abc02 */ /* 0x006fe40008000f00 */
.L_x_90:
[----:B------:R-:W-:Y:S05]  /*5a00*/  @!P4 BRA `(.L_x_91) ;  /* 0x000000000024c947 */ /* 0x000fea0003800000 */
[----:B------:R-:W-:Y:S01]  /*5a10*/  ISETP.NE.U32.AND P3, PT, R40, RZ, PT ;  /* 0x000000ff2800720c */ /* 0x000fe20003f65070 */
[----:B------:R-:W1:Y:S03]  /*5a20*/  LDCU.64 UR4, c[0x0][0x358] ;  /* 0x00006b00ff0477ac */ /* 0x000e660008000a00 */
[----:B------:R-:W-:Y:S11]  /*5a30*/  ISETP.NE.AND.EX P3, PT, R41, RZ, PT, P3 ;  /* 0x000000ff2900720c */ /* 0x000ff60003f65330 */
[----:B------:R-:W-:Y:S02]  /*5a40*/  @!UPT UIADD3 URZ, UPT, UPT, URZ, URZ, URZ ;  /* 0x000000fffffff290 */ /* 0x000fe4000fffe0ff */
[----:B------:R-:W2:Y:S01]  /*5a50*/  @P3 LDC.64 R2, c[0x0][0x8a8] ;  /* 0x00022a00ff023b82 */ /* 0x000ea20000000a00 */
[----:B------:R-:W-:Y:S04]  /*5a60*/  @P3 IMAD R0, R42, UR36, RZ ;  /* 0x000000242a003c24 */ /* 0x000fe8000f8e02ff */
[----:B--2---:R-:W-:Y:S05]  /*5a70*/  @P3 IMAD.WIDE R2, R0, 0x4, R2 ;  /* 0x0000000400023825 */ /* 0x004fea00078e0202 */
[----:B-1---5:R1:W5:Y:S02]  /*5a80*/  @P3 LDG.E R24, desc[UR4][R2.64] ;  /* 0x0000000402183981 */ /* 0x022364000c1e1900 */
[----:B-1----:R-:W2:Y:S02]  /*5a90*/  @!P3 LDC R24, c[0x0][0x8a0] ;  /* 0x00022800ff18bb82 */ /* 0x002ea40000000800 */
.L_x_91:
[----:B-----5:R-:W-:Y:S01]  /*5aa0*/  FSETP.NEU.AND P3, PT, R26, RZ, PT ;  /* 0x000000ff1a00720b */ /* 0x020fe20003f6d000 */
[----:B------:R-:W-:Y:S01]  /*5ab0*/  IMAD.U32 R2, RZ, RZ, UR46 ;  /* 0x0000002eff027e24 */ /* 0x000fe2000f8e00ff */
[----:B------:R-:W-:Y:S01]  /*5ac0*/  SEL R5, RZ, 0xffffffff, P2 ;  /* 0xffffffffff057807 */ /* 0x000fe20001000000 */
[----:B------:R-:W-:Y:S01]  /*5ad0*/  ULOP3.LUT UR4, UR55, 0x1, URZ, 0x3c, !UPT ;  /* 0x0000000137047892 */ /* 0x000fe2000f8e3cff */
[----:B------:R-:W-:Y:S01]  /*5ae0*/  @P1 LOP3.LUT P2, RZ, R45, 0xff, RZ, 0xc0, !PT ;  /* 0x000000ff2dff1812 */ /* 0x000fe2000784c0ff */
[----:B------:R-:W-:Y:S01]  /*5af0*/  BSSY B1, `(.L_x_92) ;  /* 0x000003d000017945 */ /* 0x000fe20003800000 */
[----:B------:R-:W-:Y:S01]  /*5b00*/  @P1 SEL R0, RZ, 0xffffffff, P3 ;  /* 0xffffffffff001807 */ /* 0x000fe20001800000 */
[----:B------:R-:W-:Y:S01]  /*5b10*/  IMAD.MOV.U32 R65, RZ, RZ, 0x1 ;  /* 0x00000001ff417424 */ /* 0x000fe200078e00ff */
[----:B------:R-:W-:Y:S01]  /*5b20*/  LEA R2, R2, UR44, 0x3 ;  /* 0x0000002c02027c11 */ /* 0x000fe2000f8e18ff */
[----:B------:R-:W-:Y:S01]  /*5b30*/  IMAD.U32 R63, RZ, RZ, UR4 ;  /* 0x00000004ff3f7e24 */ /* 0x000fe2000f8e00ff */
[----:B------:R-:W-:Y:S01]  /*5b40*/  @P0 SEL R0, R5, R0, !P2 ;  /* 0x0000000005000207 */ /* 0x000fe20005000000 */
[----:B------:R-:W-:Y:S01]  /*5b50*/  IMAD.U32 R64, RZ, RZ, UR46 ;  /* 0x0000002eff407e24 */ /* 0x000fe2000f8e00ff */
[----:B------:R-:W-:Y:S02]  /*5b60*/  LEA R27, R22, UR44, 0x3 ;  /* 0x0000002c161b7c11 */ /* 0x000fe4000f8e18ff */
[----:B------:R-:W-:Y:S02]  /*5b70*/  CS2R R38, SRZ ;  /* 0x0000000000267805 */ /* 0x000fe4000001ff00 */
[----:B------:R-:W-:Y:S02]  /*5b80*/  @P1 LOP3.LUT R0, R0, 0x1, RZ, 0xc0, !PT ;  /* 0x0000000100001812 */ /* 0x000fe400078ec0ff */
[----:B------:R-:W-:Y:S02]  /*5b90*/  CS2R R36, SRZ ;  /* 0x0000000000247805 */ /* 0x000fe4000001ff00 */
[----:B------:R-:W-:Y:S02]  /*5ba0*/  SHF.L.U32 R3, R53, 0x1f, RZ ;  /* 0x0000001f35037819 */ /* 0x000fe400000006ff */
[----:B------:R-:W-:Y:S02]  /*5bb0*/  CS2R R30, SRZ ;  /* 0x00000000001e7805 */ /* 0x000fe4000001ff00 */
[----:B------:R-:W-:Y:S02]  /*5bc0*/  ISETP.NE.U32.OR P5, PT, R0, 0x1, !P1 ;  /* 0x000000010000780c */ /* 0x000fe40004fa5470 */
[----:B------:R-:W-:Y:S02]  /*5bd0*/  CS2R R28, SRZ ;  /* 0x00000000001c7805 */ /* 0x000fe4000001ff00 */
[----:B------:R-:W-:Y:S02]  /*5be0*/  PLOP3.LUT P2, PT, PT, PT, UP1, 0x80, 0x8 ;  /* 0x000000000008781c */ /* 0x000fe40003f4f018 */
[----:B------:R-:W-:Y:S02]  /*5bf0*/  LEA.HI R25, R22, R22, RZ, 0x1 ;  /* 0x0000001616197211 */ /* 0x000fe400078f08ff */
[----:B------:R-:W-:Y:S02]  /*5c00*/  LOP3.LUT P4, R50, R45, 0xff, RZ, 0xc0, !PT ;  /* 0x000000ff2d327812 */ /* 0x000fe4000788c0ff */
[----:B------:R-:W-:Y:S02]  /*5c10*/  SEL R4, RZ, 0xffffffff, P3 ;  /* 0xffffffffff047807 */ /* 0x000fe40001800000 */
[----:B------:R-:W-:Y:S02]  /*5c20*/  P2R R61, PR, RZ, 0x20 ;  /* 0x00000020ff3d7803 */ /* 0x000fe40000000000 */
[----:B------:R-:W-:Y:S03]  /*5c30*/  @P5 SHF.L.U32 R0, R63, 0x1f, RZ ;  /* 0x0000001f3f005819 */ /* 0x000fe600000006ff */
[----:B------:R-:W-:Y:S01]  /*5c40*/  @P2 SEL R4, R5, R4, !P4 ;  /* 0x0000000405042207 */ /* 0x000fe20006000000 */
[----:B------:R1:W3:Y:S03]  /*5c50*/  @P5 SYNCS.PHASECHK.TRANS64.TRYWAIT P1, [R2+URZ+0x30], R0 ;  /* 0x00003000020055a7 */ /* 0x0002e600080211ff */
[----:B------:R-:W-:Y:S04]  /*5c60*/  LOP3.LUT R4, R4, 0x1, RZ, 0xc0, !PT ;  /* 0x0000000104047812 */ /* 0x000fe800078ec0ff */
[----:B------:R-:W-:Y:S04]  /*5c70*/  ISETP.NE.U32.AND P2, PT, R4, 0x1, PT ;  /* 0x000000010400780c */ /* 0x000fe80003f45070 */
[----:B------:R-:W-:Y:S01]  /*5c80*/  P2R R66, PR, RZ, 0x4 ;  /* 0x00000004ff427803 */ /* 0x000fe20000000000 */
[----:B------:R4:W2:Y:S01]  /*5c90*/  SYNCS.PHASECHK.TRANS64.TRYWAIT P0, [R27+URZ+0x90], R3 ;  /* 0x000090031b0075a7 */ /* 0x0008a200080011ff */
[C---:B-1----:R-:W-:Y:S01]  /*5ca0*/  IMAD.SHL.U32 R0, R25.reuse, 0x20, RZ ;  /* 0x0000002019007824 */ /* 0x042fe200078e00ff */
[----:B------:R-:W-:Y:S04]  /*5cb0*/  LOP3.LUT R25, R25, 0xffe, RZ, 0xc0, !PT ;  /* 0x00000ffe19197812 */ /* 0x000fe800078ec0ff */
[----:B------:R-:W-:Y:S01]  /*5cc0*/  LOP3.LUT R0, R0, 0xffffffc0, RZ, 0xc0, !PT ;  /* 0xffffffc000007812 */ /* 0x000fe200078ec0ff */
[----:B------:R-:W-:Y:S04]  /*5cd0*/  IMAD.IADD R25, R22, 0x1, -R25 ;  /* 0x0000000116197824 */ /* 0x000fe800078e0a19 */
[----:B------:R-:W-:Y:S04]  /*5ce0*/  IMAD.IADD R0, R23, 0x1, R0 ;  /* 0x0000000117007824 */ /* 0x000fe800078e0200 */
[----:B------:R-:W-:Y:S01]  /*5cf0*/  IMAD R25, R25, 0x100000, R0 ;  /* 0x0010000019197824 */ /* 0x000fe200078e0200 */
[----:B---3--:R-:W-:Y:S01]  /*5d00*/  @P5 SEL R65, RZ, 0x1, !P1 ;  /* 0x00000001ff415807 */ /* 0x008fe20004800000 */
[----:B----4-:R-:W-:Y:S06]  /*5d10*/  @!P5 BRA `(.L_x_93) ;  /* 0x000000000068d947 */ /* 0x010fec0003800000 */
[----:B------:R-:W-:Y:S01]  /*5d20*/  HFMA2 R31, -RZ, RZ, 0, 0 ;  /* 0x00000000ff1f7431 */ /* 0x000fe200000001ff */
[----:B------:R-:W-:Y:S01]  /*5d30*/  ISETP.NE.AND P1, PT, R65, RZ, PT ;  /* 0x000000ff4100720c */ /* 0x000fe20003f25270 */
[----:B------:R-:W-:Y:S01]  /*5d40*/  IMAD.U32 R0, RZ, RZ, UR46 ;  /* 0x0000002eff007e24 */ /* 0x000fe2000f8e00ff */
[----:B------:R-:W-:Y:S11]  /*5d50*/  BSSY B0, `(.L_x_94) ;  /* 0x0000005000007945 */ /* 0x000ff60003800000 */
[----:B------:R-:W-:Y:S05]  /*5d60*/  @P1 BRA `(.L_x_95) ;  /* 0x00000000000c1947 */ /* 0x000fea0003800000 */
[----:B------:R-:W-:Y:S04]  /*5d70*/  SHF.L.U32 R4, R63, 0x1f, RZ ;  /* 0x0000001f3f047819 */ /* 0x000fe800000006ff */
[----:B------:R-:W1:Y:S02]  /*5d80*/  SYNCS.PHASECHK.TRANS64.TRYWAIT P1, [R2+URZ+0x30], R4 ;  /* 0x00003004020075a7 */ /* 0x000e6400080211ff */
[----:B-1----:R-:W-:Y:S05]  /*5d90*/  @!P1 BRA `(.L_x_96) ;  /* 0x0000001c009c9947 */ /* 0x002fea0003800000 */
.L_x_95:
[----:B------:R-:W-:Y:S05]  /*5da0*/  BSYNC B0 ;  /* 0x0000000000007941 */ /* 0x000fea0003800000 */
.L_x_94:
[----:B------:R-:W-:Y:S01]  /*5db0*/  ISETP.NE.AND P1, PT, R66, RZ, PT ;  /* 0x000000ff4200720c */ /* 0x000fe20003f25270 */
[----:B------:R-:W-:Y:S01]  /*5dc0*/  IMAD.MOV.U32 R30, RZ, RZ, RZ ;  /* 0x000000ffff1e7224 */ /* 0x000fe200078e00ff */
[----:B------:R-:W-:Y:S02]  /*5dd0*/  CS2R R28, SRZ ;  /* 0x00000000001c7805 */ /* 0x000fe4000001ff00 */
[----:B------:R-:W-:Y:S02]  /*5de0*/  CS2R R38, SRZ ;  /* 0x0000000000267805 */ /* 0x000fe4000001ff00 */
[----:B------:R-:W-:Y:S07]  /*5df0*/  CS2R R36, SRZ ;  /* 0x0000000000247805 */ /* 0x000fee000001ff00 */
[----:B-1----:R-:W-:Y:S01]  /*5e00*/  @P1 IMAD R2, R0, 0x800, R44 ;  /* 0x0000080000021824 */ /* 0x002fe200078e022c */
[----:B------:R-:W-:Y:S05]  /*5e10*/  @P1 WARPSYNC.ALL ;  /* 0x0000000000001948 */ /* 0x000fea0003800000 */
[----:B------:R-:W-:Y:S01]  /*5e20*/  @P1 LEA R2, R2, UR44, 0x1 ;  /* 0x0000002c02021c11 */ /* 0x000fe2000f8e08ff */
[----:B------:R-:W-:Y:S04]  /*5e30*/  UIADD3 UR4, UPT, UPT, UR46, 0x1, URZ ;  /* 0x000000012e047890 */ /* 0x000fe8000fffe0ff */
[----:B------:R1:W3:Y:S01]  /*5e40*/  @P1 LDSM.16.M88.4 R28, [R2+0x200] ;  /* 0x00020000021c183b */ /* 0x0002e20000000200 */
[----:B------:R-:W-:Y:S01]  /*5e50*/  UISETP.NE.AND UP0, UPT, UR4, 0x3, UPT ;  /* 0x000000030400788c */ /* 0x000fe2000bf05270 */
[----:B------:R-:W-:Y:S03]  /*5e60*/  @P1 IMAD R0, R54, 0x2, R2 ;  /* 0x0000000236001824 */ /* 0x000fe600078e0202 */
[----:B------:R-:W-:Y:S02]  /*5e70*/  USEL UR5, URZ, 0x1, UP0 ;  /* 0x00000001ff057887 */ /* 0x000fe40008000000 */
[----:B------:R1:W4:Y:S01]  /*5e80*/  @P1 LDSM.16.M88.4 R36, [R0+0x200] ;  /* 0x000200000024183b */ /* 0x0003220000000200 */
[----:B------:R-:W-:Y:S03]  /*5e90*/  USEL UR4, UR4, URZ, UP0 ;  /* 0x000000ff04047287 */ /* 0x000fe60008000000 */
[----:B------:R-:W-:Y:S03]  /*5ea0*/  LOP3.LUT R63, R63, UR5, RZ, 0x3c, !PT ;  /* 0x000000053f3f7c12 */ /* 0x000fe6000f8e3cff */
[----:B------:R-:W-:Y:S02]  /*5eb0*/  IMAD.U32 R64, RZ, RZ, UR4 ;  /* 0x00000004ff407e24 */ /* 0x000fe4000f8e00ff */
.L_x_93:
[----:B------:R-:W-:Y:S05]  /*5ec0*/  BSYNC B1 ;  /* 0x0000000000017941 */ /* 0x000fea0003800000 */
.L_x_92:
[----:B-1----:R-:W-:Y:S04]  /*5ed0*/  SHF.R.U32.HI R0, RZ, 0x15, R25 ;  /* 0x00000015ff007819 */ /* 0x002fe80000011619 */
[----:B------:R-:W-:Y:S01]  /*5ee0*/  LOP3.LUT P1, RZ, R0, 0x3, R46, 0x48, !PT ;  /* 0x0000000300ff7812 */ /* 0x000fe2000782482e */
[----:B------:R-:W-:Y:S01]  /*5ef0*/  @!UPT UIADD3 URZ, UPT, UPT, URZ, URZ, URZ ;  /* 0x000000fffffff290 */ /* 0x000fe2000fffe0ff */
[----:B--2---:R-:W-:Y:S11]  /*5f00*/  @P0 BRA `(.L_x_97) ;  /* 0x0000000000080947 */ /* 0x004ff60003800000 */
[----:B------:R-:W1:Y:S02]  /*5f10*/  SYNCS.PHASECHK.TRANS64.TRYWAIT P0, [R27+URZ+0x90], R3 ;  /* 0x000090031b0075a7 */ /* 0x000e6400080011ff */
[----:B-1----:R-:W-:Y:S05]  /*5f20*/  @!P0 BRA `(.L_x_98) ;  /* 0x0000001c004c8947 */ /* 0x002fea0003800000 */
.L_x_97:
[----:B------:R-:W-:Y:S05]  /*5f30*/  @!P1 BRA `(.L_x_99) ;  /* 0x0000000000409947 */ /* 0x000fea0003800000 */
[----:B------:R-:W2:Y:S01]  /*5f40*/  LDCU.64 UR8, c[0x4][0x70] ;  /* 0x01000e00ff0877ac */ /* 0x000ea20008000a00 */
[----:B-1----:R-:W-:Y:S01]  /*5f50*/  MOV R3, 0x0 ;  /* 0x0000000000037802 */ /* 0x002fe20000000f00 */
[----:B------:R-:W-:Y:S02]  /*5f60*/  HFMA2 R12, -RZ, RZ, 0, 5.9604644775390625e-08 ;  /* 0x00000001ff0c7431 */ /* 0x000fe400000001ff */
[----:B------:R-:W-:Y:S02]  /*5f70*/  IMAD.MOV.U32 R8, RZ, RZ, 0x192 ;  /* 0x00000192ff087424 */ /* 0x000fe400078e00ff */
[----:B------:R-:W-:Y:S01]  /*5f80*/  IMAD.MOV.U32 R13, RZ, RZ, RZ ;  /* 0x000000ffff0d7224 */ /* 0x000fe200078e00ff */
[----:B------:R-:W1:Y:S01]  /*5f90*/  LDCU.64 UR6, c[0x4][0x78] ;  /* 0x01000f00ff0677ac */ /* 0x000e620008000a00 */
[----:B------:R-:W3:Y:S01]  /*5fa0*/  LDC.64 R2, c[0x4][R3] ;  /* 0x0100000003027b82 */ /* 0x000ee20000000a00 */
[----:B------:R-:W5:Y:S01]  /*5fb0*/  LDCU.64 UR4, c[0x4][0x10] ;  /* 0x01000200ff0477ac */ /* 0x000f620008000a00 */
[----:B--2---:R-:W-:Y:S01]  /*5fc0*/  MOV R5, UR9 ;  /* 0x0000000900057c02 */ /* 0x004fe20008000f00 */
[----:B------:R-:W-:Y:S01]  /*5fd0*/  IMAD.U32 R4, RZ, RZ, UR8 ;  /* 0x00000008ff047e24 */ /* 0x000fe2000f8e00ff */
[----:B-1----:R-:W-:Y:S01]  /*5fe0*/  MOV R7, UR7 ;  /* 0x0000000700077c02 */ /* 0x002fe20008000f00 */
[----:B------:R-:W-:Y:S01]  /*5ff0*/  IMAD.U32 R6, RZ, RZ, UR6 ;  /* 0x00000006ff067e24 */ /* 0x000fe2000f8e00ff */
[----:B-----5:R-:W-:Y:S01]  /*6000*/  MOV R11, UR5 ;  /* 0x00000005000b7c02 */ /* 0x020fe20008000f00 */
[----:B------:R-:W-:Y:S02]  /*6010*/  IMAD.U32 R10, RZ, RZ, UR4 ;  /* 0x00000004ff0a7e24 */ /* 0x000fe4000f8e00ff */
[----:B------:R-:W-:Y:S07]  /*6020*/  LEPC R20, `(.L_x_99) ;  /* 0x000000001014794e */ /* 0x000fee0000000000 */
[----:B---34-:R-:W-:Y:S05]  /*6030*/  CALL.ABS.NOINC R2 ;  /* 0x0000000002007343 */ /* 0x018fea0003c00000 */
.L_x_99:
[----:B-1-3--:R-:W-:Y:S01]  /*6040*/  SHF.L.U32 R3, R28, 0x10, RZ ;  /* 0x000000101c037819 */ /* 0x00afe200000006ff */
[----:B------:R-:W-:Y:S05]  /*6050*/  WARPSYNC.ALL ;  /* 0x0000000000007948 */ /* 0x000fea0003800000 */
[----:B------:R-:W-:Y:S01]  /*6060*/  R2UR UR4, R25 ;  /* 0x00000000190472ca */ /* 0x000fe200000e0000 */
[----:B------:R-:W-:Y:S01]  /*6070*/  BSSY.RECONVERGENT B0, `(.L_x_100) ;  /* 0x0000051000007945 */ /* 0x000fe20003800200 */
[----:B------:R-:W-:Y:S02]  /*6080*/  SHF.L.U32 R20, R30, 0x10, RZ ;  /* 0x000000101e147819 */ /* 0x000fe400000006ff */
[----:B------:R-:W-:Y:S02]  /*6090*/  SHF.L.U32 R62, R54, 0x1, RZ ;  /* 0x00000001363e7819 */ /* 0x000fe400000006ff */
[----:B------:R-:W-:Y:S07]  /*60a0*/  ISETP.NE.AND P0, PT, R55, RZ, PT ;  /* 0x000000ff3700720c */ /* 0x000fee0003f05270 */
[----:B------:R-:W1:Y:S02]  /*60b0*/  LDTM.16dp256bit.x4 R4, tmem[UR4] ;  /* 0x00000004000479ee */ /* 0x000e640008120000 */
[----:B-1----:R-:W-:Y:S01]  /*60c0*/  FMUL R0, R24, R4 ;  /* 0x0000000418007220 */ /* 0x002fe20000400000 */
[----:B------:R-:W-:Y:S01]  /*60d0*/  LOP3.LUT R4, R28, 0xffff0000, RZ, 0xc0, !PT ;  /* 0xffff00001c047812 */ /* 0x000fe200078ec0ff */
[----:B------:R-:W-:Y:S01]  /*60e0*/  FMUL R2, R24, R5 ;  /* 0x0000000518027220 */ /* 0x000fe20000400000 */
[C---:B------:R-:W-:Y:S01]  /*60f0*/  SHF.L.U32 R5, R29.reuse, 0x10, RZ ;  /* 0x000000101d057819 */ /* 0x040fe200000006ff */
[----:B------:R-:W-:Y:S01]  /*6100*/  FFMA R0, R26, R3, R0 ;  /* 0x000000031a007223 */ /* 0x000fe20000000000 */
[----:B------:R-:W-:Y:S01]  /*6110*/  FMUL R3, R24, R6 ;  /* 0x0000000618037220 */ /* 0x000fe20000400000 */
[----:B------:R-:W-:Y:S01]  /*6120*/  LOP3.LUT R6, R29, 0xffff0000, RZ, 0xc0, !PT ;  /* 0xffff00001d067812 */ /* 0x000fe200078ec0ff */
[----:B------:R-:W-:Y:S01]  /*6130*/  FFMA R2, R26, R4, R2 ;  /* 0x000000041a027223 */ /* 0x000fe20000000002 */
[----:B------:R-:W-:Y:S01]  /*6140*/  FMUL R7, R24, R7 ;  /* 0x0000000718077220 */ /* 0x000fe20000400000 */
[----:B------:R-:W-:Y:S01]  /*6150*/  FFMA R3, R26, R5, R3 ;  /* 0x000000051a037223 */ /* 0x000fe20000000003 */
[C---:B------:R-:W-:Y:S01]  /*6160*/  FMUL R4, R24.reuse, R8 ;  /* 0x0000000818047220 */ /* 0x040fe20000400000 */
[----:B------:R-:W-:Y:S01]  /*6170*/  FMUL R5, R24, R9 ;  /* 0x0000000918057220 */ /* 0x000fe20000400000 */
[----:B------:R-:W-:Y:S01]  /*6180*/  F2FP.BF16.F32.PACK_AB R32, R2, R0 ;  /* 0x000000000220723e */ /* 0x000fe200000010ff */
[----:B------:R-:W-:Y:S01]  /*6190*/  FFMA R7, R26, R6, R7 ;  /* 0x000000061a077223 */ /* 0x000fe20000000007 */
[----:B------:R-:W-:Y:S01]  /*61a0*/  LOP3.LUT R0, R30, 0xffff0000, RZ, 0xc0, !PT ;  /* 0xffff00001e007812 */ /* 0x000fe200078ec0ff */
[----:B------:R-:W-:Y:S01]  /*61b0*/  FFMA R4, R26, R20, R4 ;  /* 0x000000141a047223 */ /* 0x000fe20000000004 */
[----:B------:R-:W-:Y:S01]  /*61c0*/  SHF.L.U32 R2, R31, 0x10, RZ ;  /* 0x000000101f027819 */ /* 0x000fe200000006ff */
[----:B------:R-:W-:Y:S01]  /*61d0*/  FMUL R6, R24, R10 ;  /* 0x0000000a18067220 */ /* 0x000fe20000400000 */
[----:B------:R-:W-:Y:S01]  /*61e0*/  F2FP.BF16.F32.PACK_AB R33, R7, R3 ;  /* 0x000000030721723e */ /* 0x000fe200000010ff */
[C---:B------:R-:W-:Y:S01]  /*61f0*/  FFMA R5, R26.reuse, R0, R5 ;  /* 0x000000001a057223 */ /* 0x040fe20000000005 */
[----:B------:R-:W-:Y:S01]  /*6200*/  LOP3.LUT R3, R31, 0xffff0000, RZ, 0xc0, !PT ;  /* 0xffff00001f037812 */ /* 0x000fe200078ec0ff */
[----:B------:R-:W-:Y:S01]  /*6210*/  FFMA R6, R26, R2, R6 ;  /* 0x000000021a067223 */ /* 0x000fe20000000006 */
[----:B----4-:R-:W-:Y:S01]  /*6220*/  SHF.L.U32 R7, R36, 0x10, RZ ;  /* 0x0000001024077819 */ /* 0x010fe200000006ff */
[----:B------:R-:W-:Y:S01]  /*6230*/  FMUL R11, R24, R11 ;  /* 0x0000000b180b7220 */ /* 0x000fe20000400000 */
[----:B------:R-:W-:Y:S01]  /*6240*/  LOP3.LUT R0, R36, 0xffff0000, RZ, 0xc0, !PT ;  /* 0xffff000024007812 */ /* 0x000fe200078ec0ff */
[C---:B------:R-:W-:Y:S01]  /*6250*/  FMUL R8, R24.reuse, R12 ;  /* 0x0000000c18087220 */ /* 0x040fe20000400000 */
[----:B------:R-:W-:Y:S01]  /*6260*/  SHF.L.U32 R2, R37, 0x10, RZ ;  /* 0x0000001025027819 */ /* 0x000fe200000006ff */
[----:B------:R-:W-:Y:S01]  /*6270*/  FMUL R9, R24, R13 ;  /* 0x0000000d18097220 */ /* 0x000fe20000400000 */
[----:B------:R-:W-:Y:S01]  /*6280*/  F2FP.BF16.F32.PACK_AB R34, R5, R4 ;  /* 0x000000040522723e */ /* 0x000fe200000010ff */
[C---:B------:R-:W-:Y:S01]  /*6290*/  FFMA R11, R26.reuse, R3, R11 ;  /* 0x000000031a0b7223 */ /* 0x040fe2000000000b */
[----:B------:R-:W-:Y:S01]  /*62a0*/  MOV R5, UR46 ;  /* 0x0000002e00057c02 */ /* 0x000fe20008000f00 */
[C---:B------:R-:W-:Y:S01]  /*62b0*/  FFMA R8, R26.reuse, R7, R8 ;  /* 0x000000071a087223 */ /* 0x040fe20000000008 */
[----:B------:R-:W-:Y:S01]  /*62c0*/  SHF.L.U32 R3, R39, 0x10, RZ ;  /* 0x0000001027037819 */ /* 0x000fe200000006ff */
[----:B------:R-:W-:Y:S01]  /*62d0*/  FFMA R9, R26, R0, R9 ;  /* 0x000000001a097223 */ /* 0x000fe20000000009 */
[----:B------:R-:W-:Y:S01]  /*62e0*/  LOP3.LUT R0, R37, 0xffff0000, RZ, 0xc0, !PT ;  /* 0xffff000025007812 */ /* 0x000fe200078ec0ff */
[C---:B------:R-:W-:Y:S01]  /*62f0*/  FMUL R10, R24.reuse, R14 ;  /* 0x0000000e180a7220 */ /* 0x040fe20000400000 */
[----:B------:R-:W-:Y:S01]  /*6300*/  LOP3.LUT R4, R39, 0xffff0000, RZ, 0xc0, !PT ;  /* 0xffff000027047812 */ /* 0x000fe200078ec0ff */
[C---:B------:R-:W-:Y:S01]  /*6310*/  FMUL R15, R24.reuse, R15 ;  /* 0x0000000f180f7220 */ /* 0x040fe20000400000 */
[----:B------:R-:W-:Y:S01]  /*6320*/  FMUL R12, R24, R16 ;  /* 0x00000010180c7220 */ /* 0x000fe20000400000 */
[----:B------:R-:W-:Y:S01]  /*6330*/  FFMA R10, R26, R2, R10 ;  /* 0x000000021a0a7223 */ /* 0x000fe2000000000a */
[----:B------:R-:W-:Y:S01]  /*6340*/  LOP3.LUT R2, R38, 0xffff0000, RZ, 0xc0, !PT ;  /* 0xffff000026027812 */ /* 0x000fe200078ec0ff */
[----:B------:R-:W-:Y:S01]  /*6350*/  FFMA R15, R26, R0, R15 ;  /* 0x000000001a0f7223 */ /* 0x000fe2000000000f */
[----:B------:R-:W-:Y:S01]  /*6360*/  SHF.L.U32 R0, R38, 0x10, RZ ;  /* 0x0000001026007819 */ /* 0x000fe200000006ff */
[C---:B------:R-:W-:Y:S01]  /*6370*/  FMUL R13, R24.reuse, R17 ;  /* 0x00000011180d7220 */ /* 0x040fe20000400000 */
[C---:B------:R-:W-:Y:S01]  /*6380*/  FMUL R14, R24.reuse, R18 ;  /* 0x00000012180e7220 */ /* 0x040fe20000400000 */
[----:B------:R-:W-:Y:S01]  /*6390*/  FMUL R19, R24, R19 ;  /* 0x0000001318137220 */ /* 0x000fe20000400000 */
[----:B------:R-:W-:Y:S01]  /*63a0*/  LEA R5, R5, R44, 0xb ;  /* 0x0000002c05057211 */ /* 0x000fe200078e58ff */
[C---:B------:R-:W-:Y:S01]  /*63b0*/  FFMA R12, R26.reuse, R0, R12 ;  /* 0x000000001a0c7223 */ /* 0x040fe2000000000c */
[C---:B------:R-:W-:Y:S01]  /*63c0*/  FFMA R13, R26.reuse, R2, R13 ;  /* 0x000000021a0d7223 */ /* 0x040fe2000000000d */
[C---:B------:R-:W-:Y:S01]  /*63d0*/  FFMA R14, R26.reuse, R3, R14 ;  /* 0x000000031a0e7223 */ /* 0x040fe2000000000e */
[----:B------:R-:W-:Y:S01]  /*63e0*/  FFMA R19, R26, R4, R19 ;  /* 0x000000041a137223 */ /* 0x000fe20000000013 */
[----:B------:R-:W-:Y:S02]  /*63f0*/  F2FP.BF16.F32.PACK_AB R35, R11, R6 ;  /* 0x000000060b23723e */ /* 0x000fe400000010ff */
[----:B------:R-:W-:Y:S02]  /*6400*/  LEA R5, R5, UR44, 0x1 ;  /* 0x0000002c05057c11 */ /* 0x000fe4000f8e08ff */
[----:B------:R-:W-:Y:S02]  /*6410*/  F2FP.BF16.F32.PACK_AB R8, R9, R8 ;  /* 0x000000080908723e */ /* 0x000fe400000010ff */
[----:B------:R-:W-:Y:S01]  /*6420*/  F2FP.BF16.F32.PACK_AB R9, R15, R10 ;  /* 0x0000000a0f09723e */ /* 0x000fe200000010ff */
[----:B------:R1:W-:Y:S01]  /*6430*/  STSM.16.M88.4 [R5+0x200], R32 ;  /* 0x0002002005007844 */ /* 0x0003e20000000200 */
[----:B------:R-:W-:Y:S02]  /*6440*/  F2FP.BF16.F32.PACK_AB R10, R13, R12 ;  /* 0x0000000c0d0a723e */ /* 0x000fe400000010ff */
[----:B------:R-:W-:Y:S02]  /*6450*/  F2FP.BF16.F32.PACK_AB R11, R19, R14 ;  /* 0x0000000e130b723e */ /* 0x000fe400000010ff */
[----:B------:R-:W-:Y:S05]  /*6460*/  IADD3 R0, PT, PT, R62, 0x200, R5 ;  /* 0x000002003e007810 */ /* 0x000fea0007ffe005 */
[----:B------:R1:W-:Y:S01]  /*6470*/  STSM.16.M88.4 [R0], R8 ;  /* 0x0000000800007844 */ /* 0x0003e20000000200 */
[----:B------:R-:W-:Y:S01]  /*6480*/  @!PT LDS RZ, [RZ] ;  /* 0x00000000fffff984 */ /* 0x000fe20000000800 */
[----:B------:R-:W-:Y:S01]  /*6490*/  @!PT LDS RZ, [RZ] ;  /* 0x00000000fffff984 */ /* 0x000fe20000000800 */
[----:B------:R-:W-:Y:S01]  /*64a0*/  @!PT LDS RZ, [RZ] ;  /* 0x00000000fffff984 */ /* 0x000fe20000000800 */
[----:B------:R-:W-:Y:S01]  /*64b0*/  @!PT LDS RZ, [RZ] ;  /* 0x00000000fffff984 */ /* 0x000fe20000000800 */
[----:B------:R2:W-:Y:S07]  /*64c0*/  MEMBAR.ALL.CTA ;  /* 0x0000000000007992 */ /* 0x0005ee0000008000 */
[----:B--2---:R-:W2:Y:S02]  /*64d0*/  FENCE.VIEW.ASYNC.S ;  /* 0x00000000000073c6 */ /* 0x004ea40000000000 */
[----:B--2---:R-:W-:Y:S06]  /*64e0*/  BAR.SYNC.DEFER_BLOCKING 0x1, 0x80 ;  /* 0x0042000000007b1d */ /* 0x004fec0000010000 */
[----:B------:R-:W-:Y:S05]  /*64f0*/  @P0 BRA `(.L_x_101) ;  /* 0x0000000000200947 */ /* 0x000fea0003800000 */
[----:B------:R-:W2:Y:S01]  /*6500*/  LDCU.64 UR6, c[0x0][0x348] ;  /* 0x00006900ff0677ac */ /* 0x000ea20008000a00 */
[----:B------:R-:W-:Y:S01]  /*6510*/  ULEA UR5, UR46, UR44, 0xc ;  /* 0x0000002c2e057291 */ /* 0x000fe2000f8e60ff */
[----:B------:R-:W-:Y:S03]  /*6520*/  UMOV UR51, UR36 ;  /* 0x0000002400337c82 */ /* 0x000fe60008000000 */
[----:B------:R-:W-:Y:S02]  /*6530*/  UIADD3 UR48, UPT, UPT, UR5, 0x200, URZ ;  /* 0x0000020005307890 */ /* 0x000fe4000fffe0ff */
[----:B--2---:R-:W-:Y:S04]  /*6540*/  UIADD3 UR4, UP0, UPT, UR6, 0x680, URZ ;  /* 0x0000068006047890 */ /* 0x004fe8000ff1e0ff */
[----:B------:R-:W-:Y:S09]  /*6550*/  UIADD3.X UR5, UPT, UPT, URZ, UR7, URZ, UP0, !UPT ;  /* 0x00000007ff057290 */ /* 0x000ff200087fe4ff */
[----:B------:R2:W-:Y:S02]  /*6560*/  UTMASTG.3D [UR48], [UR4] ;  /* 0x00000030040073b5 */ /* 0x0005e40008010000 */
[----:B--2---:R0:W-:Y:S02]  /*6570*/  UTMACMDFLUSH ;  /* 0x00000000000079b7 */ /* 0x0041e40000000000 */
.L_x_101:
[----:B------:R-:W-:Y:S05]  /*6580*/  BSYNC.RECONVERGENT B0 ;  /* 0x0000000000007941 */ /* 0x000fea0003800200 */
.L_x_100:
[----:B------:R-:W-:Y:S01]  /*6590*/  UIADD3 UR47, UPT, UPT, UR46, 0x1, URZ ;  /* 0x000000012e2f7890 */ /* 0x000fe2000fffe0ff */
[----:B------:R-:W-:Y:S03]  /*65a0*/  BSSY.RECONVERGENT B0, `(.L_x_102) ;  /* 0x0000005000007945 */ /* 0x000fe60003800200 */
[----:B------:R-:W-:Y:S04]  /*65b0*/  UISETP.NE.AND UP0, UPT, UR47, 0x3, UPT ;  /* 0x000000032f00788c */ /* 0x000fe8000bf05270 */
[----:B------:R-:W-:Y:S01]  /*65c0*/  USEL UR45, UR47, URZ, UP0 ;  /* 0x000000ff2f2d7287 */ /* 0x000fe20008000000 */
[----:B------:R-:W-:Y:S11]  /*65d0*/  @P0 BRA `(.L_x_103) ;  /* 0x0000000000040947 */ /* 0x000ff60003800000 */
[----:B------:R-:W-:Y:S04]  /*65e0*/  DEPBAR.LE SB0, 0x1 ;  /* 0x000080400000791a */ /* 0x000fe80000000000 */
.L_x_103:
[----:B------:R-:W-:Y:S05]  /*65f0*/  BSYNC.RECONVERGENT B0 ;  /* 0x0000000000007941 */ /* 0x000fea0003800200 */
.L_x_102:
[----:B------:R-:W-:Y:S01]  /*6600*/  BAR.SYNC.DEFER_BLOCKING 0x1, 0x80 ;  /* 0x0042000000007b1d */ /* 0x000fe20000010000 */
[----:B------:R-:W-:Y:S01]  /*6610*/  ISETP.NE.AND P1, PT, R61, RZ, PT ;  /* 0x000000ff3d00720c */ /* 0x000fe20003f25270 */
[----:B------:R-:W-:Y:S01]  /*6620*/  UISETP.NE.AND UP0, UPT, UR53, URZ, UPT ;  /* 0x000000ff3500728c */ /* 0x000fe2000bf05270 */
[----:B------:R-:W-:Y:S11]  /*6630*/  LEA R2, R64, UR44, 0x3 ;  /* 0x0000002c40027c11 */ /* 0x000ff6000f8e18ff */
[----:B------:R-:W-:Y:S01]  /*6640*/  @P1 SHF.L.U32 R3, R63, 0x1f, RZ ;  /* 0x0000001f3f031819 */ /* 0x000fe200000006ff */
[----:B------:R-:W-:Y:S06]  /*6650*/  BRA.U !UP0, `(.L_x_104) ;  /* 0x0000000108247547 */ /* 0x000fec000b800000 */
[----:B------:R-:W-:Y:S01]  /*6660*/  IMAD.U32 R4, RZ, RZ, UR52 ;  /* 0x00000034ff047e24 */ /* 0x000fe2000f8e00ff */
[----:B-1----:R-:W-:Y:S01]  /*6670*/  MOV R0, UR54 ;  /* 0x0000003600007c02 */ /* 0x002fe20008000f00 */
[----:B------:R-:W-:Y:S03]  /*6680*/  UIADD3 UR4, UPT, UPT, UR52, 0x1, URZ ;  /* 0x0000000134047890 */ /* 0x000fe6000fffe0ff */
[----:B------:R-:W-:Y:S01]  /*6690*/  @P1 LEA R4, R4, UR44, 0x3 ;  /* 0x0000002c04041c11 */ /* 0x000fe2000f8e18ff */
[----:B------:R-:W-:Y:S04]  /*66a0*/  UISETP.NE.AND UP0, UPT, UR4, 0x3, UPT ;  /* 0x000000030400788c */ /* 0x000fe8000bf05270 */
[----:B------:R-:W-:Y:S01]  /*66b0*/  @P1 VIADD R4, R4, 0x48 ;  /* 0x0000004804041836 */ /* 0x000fe20000000000 */
[----:B------:R-:W-:Y:S04]  /*66c0*/  USEL UR52, UR4, URZ, UP0 ;  /* 0x000000ff04347287 */ /* 0x000fe80008000000 */
[----:B------:R-:W-:Y:S04]  /*66d0*/  @P1 PRMT R0, R0, 0x654, R4 ;  /* 0x0000065400001816 */ /* 0x000fe80000000004 */
[----:B------:R2:W-:Y:S04]  /*66e0*/  @P1 SYNCS.ARRIVE.TRANS64.RED.A1T0 RZ, [R0+URZ], RZ ;  /* 0x000000ff00ff19a7 */ /* 0x0005e800081004ff */
.L_x_104:
[----:B------:R-:W3:Y:S01]  /*66f0*/  @P1 SYNCS.PHASECHK.TRANS64.TRYWAIT P0, [R2+URZ+0x30], R3 ;  /* 0x00003003020015a7 */ /* 0x000ee200080011ff */
[----:B------:R-:W-:Y:S01]  /*6700*/  BSSY B1, `(.L_x_105) ;  /* 0x0000013000017945 */ /* 0x000fe20003800000 */
[----:B---3--:R-:W-:Y:S03]  /*6710*/  @P1 SEL R65, RZ, 0x1, !P0 ;  /* 0x00000001ff411807 */ /* 0x008fe60004000000 */
[----:B------:R-:W-:Y:S05]  /*6720*/  @!P1 BRA `(.L_x_106) ;  /* 0x0000000000409947 */ /* 0x000fea0003800000 */
[----:B------:R-:W-:Y:S01]  /*6730*/  ISETP.NE.AND P1, PT, R66, RZ, PT ;  /* 0x000000ff4200720c */ /* 0x000fe20003f25270 */
[----:B------:R-:W-:Y:S01]  /*6740*/  BSSY B0, `(.L_x_107) ;  /* 0x0000009000007945 */ /* 0x000fe20003800000 */
[----:B------:R-:W-:Y:S11]  /*6750*/  ISETP.NE.AND P0, PT, R65, RZ, PT ;  /* 0x000000ff4100720c */ /* 0x000ff60003f05270 */
[----:B------:R-:W-:Y:S05]  /*6760*/  @P1 IMAD R3, R64, 0x800, R44 ;  /* 0x0000080040031824 */ /* 0x000fea00078e022c */
[----:B------:R-:W-:Y:S05]  /*6770*/  @P1 LEA R3, R3, UR44, 0x1 ;  /* 0x0000002c03031c11 */ /* 0x000fea000f8e08ff */
[----:B-12---:R-:W-:Y:S01]  /*6780*/  @P1 IMAD.IADD R0, R62, 0x1, R3 ;  /* 0x000000013e001824 */ /* 0x006fe200078e0203 */
[----:B------:R-:W-:Y:S06]  /*6790*/  @P0 BRA `(.L_x_108) ;  /* 0x00000000000c0947 */ /* 0x000fec0003800000 */
[----:B------:R-:W-:Y:S04]  /*67a0*/  SHF.L.U32 R63, R63, 0x1f, RZ ;  /* 0x0000001f3f3f7819 */ /* 0x000fe800000006ff */
[----:B------:R-:W1:Y:S02]  /*67b0*/  SYNCS.PHASECHK.TRANS64.TRYWAIT P0, [R2+URZ+0x30], R63 ;  /* 0x0000303f020075a7 */ /* 0x000e6400080011ff */
[----:B-1----:R-:W-:Y:S05]  /*67c0*/  @!P0 BRA `(.L_x_109) ;  /* 0x0000001400388947 */ /* 0x002fea0003800000 */
.L_x_108:
[----:B------:R-:W-:Y:S05]  /*67d0*/  BSYNC B0 ;  /* 0x0000000000007941 */ /* 0x000fea0003800000 */
.L_x_107:
[----:B------:R-:W-:Y:S11]  /*67e0*/  ISETP.NE.AND P0, PT, R66, RZ, PT ;  /* 0x000000ff4200720c */ /* 0x000ff60003f05270 */
[----:B------:R-:W-:Y:S02]  /*67f0*/  @!UPT UIADD3 URZ, UPT, UPT, URZ, URZ, URZ ;  /* 0x000000fffffff290 */ /* 0x000fe4000fffe0ff */
[----:B------:R-:W-:Y:S05]  /*6800*/  @P0 WARPSYNC.ALL ;  /* 0x0000000000000948 */ /* 0x000fea0003800000 */
[----:B------:R3:W4:Y:S04]  /*6810*/  @P0 LDSM.16.M88.4 R28, [R3+0x200] ;  /* 0x00020000031c083b */ /* 0x0007280000000200 */
[----:B------:R3:W2:Y:S02]  /*6820*/  @P0 LDSM.16.M88.4 R36, [R0+0x200] ;  /* 0x000200000024083b */ /* 0x0006a40000000200 */
.L_x_106:
[----:B------:R-:W-:Y:S05]  /*6830*/  BSYNC B1 ;  /* 0x0000000000017941 */ /* 0x000fea0003800000 */
.L_x_105:
[----:B-123--:R-:W-:Y:S05]  /*6840*/  VIADD R0, R25, 0x20 ;  /* 0x0000002019007836 */ /* 0x00efea0000000000 */
[----:B------:R-:W-:Y:S04]  /*6850*/  SHF.R.U32.HI R0, RZ, 0x15, R0 ;  /* 0x00000015ff007819 */ /* 0x000fe80000011600 */
[----:B------:R-:W-:Y:S11]  /*6860*/  LOP3.LUT P0, RZ, R0, 0x3, R46, 0x48, !PT ;  /* 0x0000000300ff7812 */ /* 0x000ff6000780482e */
[----:B------:R-:W-:Y:S02]  /*6870*/  @!UPT UIADD3 URZ, UPT, UPT, URZ, URZ, URZ ;  /* 0x000000fffffff290 */ /* 0x000fe4000fffe0ff */
[----:B------:R-:W-:Y:S05]  /*6880*/  @!P0 BRA `(.L_x_110) ;  /* 0x0000000000408947 */ /* 0x000fea0003800000 */
[----:B------:R-:W1:Y:S01]  /*6890*/  LDCU.64 UR8, c[0x4][0x70] ;  /* 0x01000e00ff0877ac */ /* 0x000e620008000a00 */
[----:B------:R-:W-:Y:S01]  /*68a0*/  MOV R3, 0x0 ;  /* 0x0000000000037802 */ /* 0x000fe20000000f00 */
[----:B------:R-:W-:Y:S02]  /*68b0*/  HFMA2 R12, -RZ, RZ, 0, 5.9604644775390625e-08 ;  /* 0x00000001ff0c7431 */ /* 0x000fe400000001ff */
[----:B------:R-:W-:Y:S02]  /*68c0*/  IMAD.MOV.U32 R8, RZ, RZ, 0x192 ;  /* 0x00000192ff087424 */ /* 0x000fe400078e00ff */
[----:B------:R-:W-:Y:S01]  /*68d0*/  IMAD.MOV.U32 R13, RZ, RZ, RZ ;  /* 0x000000ffff0d7224 */ /* 0x000fe200078e00ff */
[----:B------:R-:W2:Y:S01]  /*68e0*/  LDCU.64 UR6, c[0x4][0x78] ;  /* 0x01000f00ff0677ac */ /* 0x000ea20008000a00 */
[----:B------:R-:W3:Y:S01]  /*68f0*/  LDC.64 R2, c[0x4][R3] ;  /* 0x0100000003027b82 */ /* 0x000ee20000000a00 */
[----:B------:R-:W5:Y:S01]  /*6900*/  LDCU.64 UR4, c[0x4][0x10] ;  /* 0x01000200ff0477ac */ /* 0x000f620008000a00 */
[----:B-1----:R-:W-:Y:S01]  /*6910*/  MOV R5, UR9 ;  /* 0x0000000900057c02 */ /* 0x002fe20008000f00 */
[----:B------:R-:W-:Y:S01]  /*6920*/  IMAD.U32 R4, RZ, RZ, UR8 ;  /* 0x00000008ff047e24 */ /* 0x000fe2000f8e00ff */
[----:B--2---:R-:W-:Y:S01]  /*6930*/  MOV R7, UR7 ;  /* 0x0000000700077c02 */ /* 0x004fe20008000f00 */
[----:B------:R-:W-:Y:S01]  /*6940*/  IMAD.U32 R6, RZ, RZ, UR6 ;  /* 0x00000006ff067e24 */ /* 0x000fe2000f8e00ff */
[----:B-----5:R-:W-:Y:S01]  /*6950*/  MOV R11, UR5 ;  /* 0x00000005000b7c02 */ /* 0x020fe20008000f00 */
[----:B------:R-:W-:Y:S02]  /*6960*/  IMAD.U32 R10, RZ, RZ, UR4 ;  /* 0x00000004ff0a7e24 */ /* 0x000fe4000f8e00ff */
[----:B------:R-:W-:Y:S07]  /*6970*/  LEPC R20, `(.L_x_110) ;  /* 0x000000001014794e */ /* 0x000fee0000000000 */
[----:B---34-:R-:W-:Y:S05]  /*6980*/  CALL.ABS.NOINC R2 ;  /* 0x0000000002007343 */ /* 0x018fea0003c00000 */
.L_x_110:
[----:B------:R-:W-:Y:S01]  /*6990*/  ISETP.NE.AND P0, PT, R55, RZ, PT ;  /* 0x000000ff3700720c */ /* 0x000fe20003f05270 */
[----:B------:R-:W-:Y:S05]  /*69a0*/  WARPSYNC.ALL ;  /* 0x0000000000007948 */ /* 0x000fea0003800000 */
[----:B------:R-:W-:Y:S01]  /*69b0*/  R2UR UR4, R25 ;  /* 0x00000000190472ca */ /* 0x000fe200000e0000 */
[----:B------:R-:W-:Y:S01]  /*69c0*/  BSSY.RECONVERGENT B0, `(.L_x_111) ;  /* 0x0000057000007945 */ /* 0x000fe20003800200 */
[C---:B----4-:R-:W-:Y:S02]  /*69d0*/  SHF.L.U32 R20, R28.reuse, 0x10, RZ ;  /* 0x000000101c147819 */ /* 0x050fe400000006ff */
[----:B------:R-:W-:Y:S02]  /*69e0*/  LOP3.LUT R21, R28, 0xffff0000, RZ, 0xc0, !PT ;  /* 0xffff00001c157812 */ /* 0x000fe400078ec0ff */
[----:B------:R-:W-:Y:S02]  /*69f0*/  SHF.L.U32 R25, R29, 0x10, RZ ;  /* 0x000000101d197819 */ /* 0x000fe400000006ff */
[----:B------:R-:W-:Y:S02]  /*6a00*/  SHF.L.U32 R28, R30, 0x10, RZ ;  /* 0x000000101e1c7819 */ /* 0x000fe400000006ff */
[C---:B------:R-:W-:Y:S02]  /*6a10*/  SHF.L.U32 R32, R36.reuse, 0x10, RZ ;  /* 0x0000001024207819 */ /* 0x040fe400000006ff */
[----:B------:R-:W-:Y:S01]  /*6a20*/  LOP3.LUT R33, R36, 0xffff0000, RZ, 0xc0, !PT ;  /* 0xffff000024217812 */ /* 0x000fe200078ec0ff */
[----:B------:R-:W1:Y:S01]  /*6a30*/  LDTM.16dp256bit.x4 R4, tmem[UR4+0x20] ;  /* 0x00002004000479ee */ /* 0x000e620008120000 */
[----:B------:R-:W-:Y:S01]  /*6a40*/  R2UR UR4, R27 ;  /* 0x000000001b0472ca */ /* 0x000fe200000e0000 */
[----:B------:R-:W-:Y:S01]  /*6a50*/  NOP ;  /* 0x0000000000007918 */ /* 0x000fe20000000000 */
[----:B------:R-:W-:Y:S02]  /*6a60*/  LOP3.LUT R27, R29, 0xffff0000, RZ, 0xc0, !PT ;  /* 0xffff00001d1b7812 */ /* 0x000fe400078ec0ff */
[----:B------:R-:W-:Y:S02]  /*6a70*/  LOP3.LUT R29, R30, 0xffff0000, RZ, 0xc0, !PT ;  /* 0xffff00001e1d7812 */ /* 0x000fe400078ec0ff */
[C---:B------:R-:W-:Y:S02]  /*6a80*/  SHF.L.U32 R30, R31.reuse, 0x10, RZ ;  /* 0x000000101f1e7819 */ /* 0x040fe400000006ff */
[----:B------:R-:W-:Y:S02]  /*6a90*/  LOP3.LUT R31, R31, 0xffff0000, RZ, 0xc0, !PT ;  /* 0xffff00001f1f7812 */ /* 0x000fe400078ec0ff */
[C---:B------:R-:W-:Y:S02]  /*6aa0*/  SHF.L.U32 R34, R37.reuse, 0x10, RZ ;  /* 0x0000001025227819 */ /* 0x040fe400000006ff */
[----:B------:R-:W-:Y:S01]  /*6ab0*/  LOP3.LUT R35, R37, 0xffff0000, RZ, 0xc0, !PT ;  /* 0xffff000025237812 */ /* 0x000fe200078ec0ff */
[----:B------:R-:W-:Y:S01]  /*6ac0*/  UIADD3 UR4, UPT, UPT, UR4, 0xb0, URZ ;  /* 0x000000b004047890 */ /* 0x000fe2000fffe0ff */
[C---:B------:R-:W-:Y:S02]  /*6ad0*/  SHF.L.U32 R36, R38.reuse, 0x10, RZ ;  /* 0x0000001026247819 */ /* 0x040fe400000006ff */
[----:B------:R-:W-:Y:S01]  /*6ae0*/  LOP3.LUT R37, R38, 0xffff0000, RZ, 0xc0, !PT ;  /* 0xffff000026257812 */ /* 0x000fe200078ec0ff */
[----:B------:R-:W-:Y:S01]  /*6af0*/  UPRMT UR4, UR54, 0x654, UR4 ;  /* 0x0000065436047896 */ /* 0x000fe20008000004 */
[C---:B------:R-:W-:Y:S02]  /*6b00*/  SHF.L.U32 R38, R39.reuse, 0x10, RZ ;  /* 0x0000001027267819 */ /* 0x040fe400000006ff */
[----:B------:R-:W-:Y:S01]  /*6b10*/  LOP3.LUT R39, R39, 0xffff0000, RZ, 0xc0, !PT ;  /* 0xffff000027277812 */ /* 0x000fe200078ec0ff */
[C---:B-1----:R-:W-:Y:S01]  /*6b20*/  FMUL R4, R24.reuse, R4 ;  /* 0x0000000418047220 */ /* 0x042fe20000400000 */
[C---:B------:R-:W-:Y:S01]  /*6b30*/  FMUL R5, R24.reuse, R5 ;  /* 0x0000000518057220 */ /* 0x040fe20000400000 */
[----:B------:R-:W-:Y:S03]  /*6b40*/  FMUL R6, R24, R6 ;  /* 0x0000000618067220 */ /* 0x000fe60000400000 */
[----:B------:R-:W-:Y:S01]  /*6b50*/  SYNCS.ARRIVE.TRANS64.RED.A1T0 RZ, [UR4], RZ ;  /* 0x000000ffffff79a7 */ /* 0x000fe20008100404 */
[C---:B------:R-:W-:Y:S01]  /*6b60*/  FFMA R4, R26.reuse, R20, R4 ;  /* 0x000000141a047223 */ /* 0x040fe20000000004 */
[C---:B------:R-:W-:Y:S01]  /*6b70*/  FFMA R5, R26.reuse, R21, R5 ;  /* 0x000000151a057223 */ /* 0x040fe20000000005 */
[----:B------:R-:W-:Y:S01]  /*6b80*/  FFMA R6, R26, R25, R6 ;  /* 0x000000191a067223 */ /* 0x000fe20000000006 */
[C---:B------:R-:W-:Y:S01]  /*6b90*/  FMUL R7, R24.reuse, R7 ;  /* 0x0000000718077220 */ /* 0x040fe20000400000 */
[C---:B------:R-:W-:Y:S01]  /*6ba0*/  FMUL R8, R24.reuse, R8 ;  /* 0x0000000818087220 */ /* 0x040fe20000400000 */
[----:B------:R-:W-:Y:S01]  /*6bb0*/  FMUL R9, R24, R9 ;  /* 0x0000000918097220 */ /* 0x000fe20000400000 */
[----:B------:R-:W-:Y:S01]  /*6bc0*/  F2FP.BF16.F32.PACK_AB R4, R5, R4 ;  /* 0x000000040504723e */ /* 0x000fe200000010ff */
[C---:B------:R-:W-:Y:S01]  /*6bd0*/  FFMA R7, R26.reuse, R27, R7 ;  /* 0x0000001b1a077223 */ /* 0x040fe20000000007 */
[C---:B------:R-:W-:Y:S01]  /*6be0*/  FFMA R8, R26.reuse, R28, R8 ;  /* 0x0000001c1a087223 */ /* 0x040fe20000000008 */
[----:B------:R-:W-:Y:S01]  /*6bf0*/  FFMA R9, R26, R29, R9 ;  /* 0x0000001d1a097223 */ /* 0x000fe20000000009 */
[C---:B------:R-:W-:Y:S01]  /*6c00*/  FMUL R10, R24.reuse, R10 ;  /* 0x0000000a180a7220 */ /* 0x040fe20000400000 */
[C---:B------:R-:W-:Y:S01]  /*6c10*/  FMUL R11, R24.reuse, R11 ;  /* 0x0000000b180b7220 */ /* 0x040fe20000400000 */
[----:B------:R-:W-:Y:S01]  /*6c20*/  F2FP.BF16.F32.PACK_AB R5, R7, R6 ;  /* 0x000000060705723e */ /* 0x000fe200000010ff */
[C---:B------:R-:W-:Y:S01]  /*6c30*/  FMUL R0, R24.reuse, R12 ;  /* 0x0000000c18007220 */ /* 0x040fe20000400000 */
[----:B------:R-:W-:Y:S01]  /*6c40*/  FMUL R2, R24, R13 ;  /* 0x0000000d18027220 */ /* 0x000fe20000400000 */
[----:B------:R-:W-:Y:S01]  /*6c50*/  FFMA R10, R26, R30, R10 ;  /* 0x0000001e1a0a7223 */ /* 0x000fe2000000000a */
[----:B------:R-:W-:Y:S01]  /*6c60*/  FMUL R3, R24, R14 ;  /* 0x0000000e18037220 */ /* 0x000fe20000400000 */
[----:B------:R-:W-:Y:S01]  /*6c70*/  F2FP.BF16.F32.PACK_AB R6, R9, R8 ;  /* 0x000000080906723e */ /* 0x000fe200000010ff */
[----:B------:R-:W-:Y:S01]  /*6c80*/  FFMA R11, R26, R31, R11 ;  /* 0x0000001f1a0b7223 */ /* 0x000fe2000000000b */
[C---:B------:R-:W-:Y:S01]  /*6c90*/  FMUL R15, R24.reuse, R15 ;  /* 0x0000000f180f7220 */ /* 0x040fe20000400000 */
[----:B------:R-:W-:Y:S01]  /*6ca0*/  FMUL R12, R24, R16 ;  /* 0x00000010180c7220 */ /* 0x000fe20000400000 */
[----:B------:R-:W-:Y:S01]  /*6cb0*/  FFMA R0, R26, R32, R0 ;  /* 0x000000201a007223 */ /* 0x000fe20000000000 */
[----:B------:R-:W-:Y:S01]  /*6cc0*/  MOV R8, UR45 ;  /* 0x0000002d00087c02 */ /* 0x000fe20008000f00 */
[----:B------:R-:W-:Y:S01]  /*6cd0*/  FMUL R13, R24, R17 ;  /* 0x00000011180d7220 */ /* 0x000fe20000400000 */
[----:B------:R-:W-:Y:S01]  /*6ce0*/  FFMA R2, R26, R33, R2 ;  /* 0x000000211a027223 */ /* 0x000fe20000000002 */
[----:B------:R-:W-:Y:S01]  /*6cf0*/  FMUL R14, R24, R18 ;  /* 0x00000012180e7220 */ /* 0x000fe20000400000 */
[C---:B------:R-:W-:Y:S01]  /*6d00*/  FFMA R3, R26.reuse, R34, R3 ;  /* 0x000000221a037223 */ /* 0x040fe20000000003 */
[----:B------:R-:W-:Y:S01]  /*6d10*/  FFMA R15, R26, R35, R15 ;  /* 0x000000231a0f7223 */ /* 0x000fe2000000000f */
[----:B------:R-:W-:Y:S01]  /*6d20*/  FMUL R19, R24, R19 ;  /* 0x0000001318137220 */ /* 0x000fe20000400000 */
[----:B------:R-:W-:Y:S01]  /*6d30*/  FFMA R12, R26, R36, R12 ;  /* 0x000000241a0c7223 */ /* 0x000fe2000000000c */
[----:B------:R-:W-:Y:S01]  /*6d40*/  LEA R8, R8, R44, 0xb ;  /* 0x0000002c08087211 */ /* 0x000fe200078e58ff */
        /* <DEDUP_REMOVED lines=21> */
[----:B------:R-:W-:Y:S02]  /*6ea0*/  ULEA UR5, UR45, UR44, 0xc ;  /* 0x0000002c2d057291 */ /* 0x000fe4000f8e60ff */
[----:B------:R-:W-:Y:S02]  /*6eb0*/  UIADD3 UR9, UPT, UPT, UR49, 0x20, URZ ;  /* 0x0000002031097890 */ /* 0x000fe4000fffe0ff */
[----:B------:R-:W-:Y:S01]  /*6ec0*/  UIADD3 UR8, UPT, UPT, UR5, 0x200, URZ ;  /* 0x0000020005087890 */ /* 0x000fe2000fffe0ff */
[----:B------:R-:W-:Y:S01]  /*6ed0*/  UMOV UR10, UR50 ;  /* 0x00000032000a7c82 */ /* 0x000fe20008000000 */
[----:B------:R-:W-:Y:S01]  /*6ee0*/  UMOV UR11, UR36 ;  /* 0x00000024000b7c82 */ /* 0x000fe20008000000 */
[----:B--2---:R-:W-:Y:S04]  /*6ef0*/  UIADD3 UR4, UP0, UPT, UR6, 0x680, URZ ;  /* 0x0000068006047890 */ /* 0x004fe8000ff1e0ff */
[----:B------:R-:W-:Y:S09]  /*6f00*/  UIADD3.X UR5, UPT, UPT, URZ, UR7, URZ, UP0, !UPT ;  /* 0x00000007ff057290 */ /* 0x000ff200087fe4ff */
[----:B------:R2:W-:Y:S02]  /*6f10*/  UTMASTG.3D [UR8], [UR4] ;  /* 0x00000008040073b5 */ /* 0x0005e40008010000 */
[----:B--2---:R0:W-:Y:S02]  /*6f20*/  UTMACMDFLUSH ;  /* 0x00000000000079b7 */ /* 0x0041e40000000000 */
.L_x_112:
[----:B------:R-:W-:Y:S05]  /*6f30*/  BSYNC.RECONVERGENT B0 ;  /* 0x0000000000007941 */ /* 0x000fea0003800200 */
.L_x_111:
[----:B------:R-:W-:Y:S01]  /*6f40*/  UIADD3 UR4, UPT, UPT, UR45, 0x1, URZ ;  /* 0x000000012d047890 */ /* 0x000fe2000fffe0ff */
[----:B------:R-:W-:Y:S03]  /*6f50*/  BSSY.RECONVERGENT B0, `(.L_x_113) ;  /* 0x0000008000007945 */ /* 0x000fe60003800200 */
[----:B------:R-:W-:Y:S04]  /*6f60*/  UISETP.NE.AND UP0, UPT, UR4, 0x3, UPT ;  /* 0x000000030400788c */ /* 0x000fe8000bf05270 */
[----:B------:R-:W-:Y:S02]  /*6f70*/  UISETP.EQ.XOR UP1, UPT, UR47, 0x3, !UP0 ;  /* 0x000000032f00788c */ /* 0x000fe4000c722a70 */
[----:B------:R-:W-:Y:S02]  /*6f80*/  USEL UR46, UR4, URZ, UP0 ;  /* 0x000000ff042e7287 */ /* 0x000fe40008000000 */
[----:B------:R-:W-:Y:S04]  /*6f90*/  USEL UR5, URZ, 0x1, !UP1 ;  /* 0x00000001ff057887 */ /* 0x000fe8000c800000 */
[----:B------:R-:W-:Y:S01]  /*6fa0*/  ULOP3.LUT UR55, UR55, UR5, URZ, 0x3c, !UPT ;  /* 0x0000000537377292 */ /* 0x000fe2000f8e3cff */
[----:B------:R-:W-:Y:S11]  /*6fb0*/  @P0 BRA `(.L_x_114) ;  /* 0x0000000000040947 */ /* 0x000ff60003800000 */
[----:B------:R-:W-:Y:S04]  /*6fc0*/  DEPBAR.LE SB0, 0x1 ;  /* 0x000080400000791a */ /* 0x000fe80000000000 */
.L_x_114:
[----:B------:R-:W-:Y:S05]  /*6fd0*/  BSYNC.RECONVERGENT B0 ;  /* 0x0000000000007941 */ /* 0x000fea0003800200 */
.L_x_113:
[----:B------:R-:W-:Y:S01]  /*6fe0*/  BAR.SYNC.DEFER_BLOCKING 0x1, 0x80 ;  /* 0x0042000000007b1d */ /* 0x000fe20000010000 */
[----:B------:R-:W-:Y:S01]  /*6ff0*/  UISETP.NE.AND UP0, UPT, UR53, -0x2, UPT ;  /* 0xfffffffe3500788c */ /* 0x000fe2000bf05270 */
[----:B------:R-:W-:Y:S08]  /*7000*/  IADD3 R22, PT, PT, R22, 0x1, RZ ;  /* 0x0000000116167810 */ /* 0x000ff00007ffe0ff */
[----:B------:R-:W-:Y:S05]  /*7010*/  BRA.U !UP0, `(.L_x_115) ;  /* 0x0000000108287547 */ /* 0x000fea000b800000 */
[----:B------:R-:W-:Y:S01]  /*7020*/  ISETP.NE.AND P0, PT, R61, RZ, PT ;  /* 0x000000ff3d00720c */ /* 0x000fe20003f05270 */
[----:B------:R-:W-:Y:S01]  /*7030*/  IMAD.U32 R2, RZ, RZ, UR52 ;  /* 0x00000034ff027e24 */ /* 0x000fe2000f8e00ff */
[----:B------:R-:W-:Y:S01]  /*7040*/  UIADD3 UR4, UPT, UPT, UR52, 0x1, URZ ;  /* 0x0000000134047890 */ /* 0x000fe2000fffe0ff */
[----:B------:R-:W-:Y:S03]  /*7050*/  IMAD.U32 R0, RZ, RZ, UR54 ;  /* 0x00000036ff007e24 */ /* 0x000fe6000f8e00ff */
[----:B------:R-:W-:Y:S04]  /*7060*/  UISETP.NE.AND UP0, UPT, UR4, 0x3, UPT ;  /* 0x000000030400788c */ /* 0x000fe8000bf05270 */
[----:B------:R-:W-:Y:S03]  /*7070*/  USEL UR52, UR4, URZ, UP0 ;  /* 0x000000ff04347287 */ /* 0x000fe60008000000 */
[----:B------:R-:W-:Y:S05]  /*7080*/  @P0 LEA R2, R2, UR44, 0x3 ;  /* 0x0000002c02020c11 */ /* 0x000fea000f8e18ff */
[----:B------:R-:W-:Y:S05]  /*7090*/  @P0 VIADD R2, R2, 0x48 ;  /* 0x0000004802020836 */ /* 0x000fea0000000000 */
[----:B------:R-:W-:Y:S04]  /*70a0*/  @P0 PRMT R0, R0, 0x654, R2 ;  /* 0x0000065400000816 */ /* 0x000fe80000000002 */
[----:B------:R2:W-:Y:S03]  /*70b0*/  @P0 SYNCS.ARRIVE.TRANS64.RED.A1T0 RZ, [R0+URZ], RZ ;  /* 0x000000ff00ff09a7 */ /* 0x0005e600081004ff */
.L_x_115:
[----:B------:R-:W-:Y:S01]  /*70c0*/  R2UR UR6, R60 ;  /* 0x000000003c0672ca */ /* 0x000fe200000e0000 */
[----:B------:R-:W-:Y:S01]  /*70d0*/  UIADD3 UR53, UPT, UPT, UR53, 0x2, URZ ;  /* 0x0000000235357890 */ /* 0x000fe2000fffe0ff */
[----:B------:R-:W-:Y:S02]  /*70e0*/  R2UR UR5, R47 ;  /* 0x000000002f0572ca */ /* 0x000fe400000e0000 */
[----:B------:R-:W-:Y:S02]  /*70f0*/  R2UR UR4, R48 ;  /* 0x00000000300472ca */ /* 0x000fe400000e0000 */
[----:B------:R-:W-:Y:S02]  /*7100*/  R2UR UR36, R58 ;  /* 0x000000003a2472ca */ /* 0x000fe400000e0000 */
[----:B------:R-:W-:Y:S02]  /*7110*/  ISETP.NE.AND P0, PT, R51, 0x2, PT ;  /* 0x000000023300780c */ /* 0x000fe40003f05270 */
[----:B------:R-:W-:Y:S02]  /*7120*/  ISETP.NE.AND P1, PT, R22, 0x4, PT ;  /* 0x000000041600780c */ /* 0x000fe40003f25270 */
[----:B------:R-:W-:Y:S01]  /*7130*/  SEL R2, RZ, 0x1, P0 ;  /* 0x00000001ff027807 */ /* 0x000fe20000000000 */
[----:B------:R-:W-:Y:S01]  /*7140*/  UISETP.NE.AND UP0, UPT, UR6, URZ, UPT ;  /* 0x000000ff0600728c */ /* 0x000fe2000bf05270 */
[----:B--2---:R-:W-:Y:S01]  /*7150*/  SEL R0, RZ, 0x1, P1 ;  /* 0x00000001ff007807 */ /* 0x004fe20000800000 */
[----:B------:R-:W-:Y:S01]  /*7160*/  UIADD3 UR30, UPT, UPT, UR37, UR5, URZ ;  /* 0x00000005251e7290 */ /* 0x000fe2000fffe0ff */
[----:B------:R-:W-:Y:S01]  /*7170*/  LOP3.LUT R52, R52, R2, RZ, 0x3c, !PT ;  /* 0x0000000234347212 */ /* 0x000fe200078e3cff */
[----:B------:R-:W-:Y:S01]  /*7180*/  UIADD3 UR26, UPT, UPT, UR38, UR4, URZ ;  /* 0x00000004261a7290 */ /* 0x000fe2000fffe0ff */
[----:B------:R-:W-:Y:S02]  /*7190*/  LOP3.LUT R53, R53, R0, RZ, 0x3c, !PT ;  /* 0x0000000035357212 */ /* 0x000fe400078e3cff */
[----:B------:R-:W-:Y:S02]  /*71a0*/  SEL R51, R51, RZ, P0 ;  /* 0x000000ff33337207 */ /* 0x000fe40000000000 */
[----:B------:R-:W-:Y:S01]  /*71b0*/  SEL R22, R22, RZ, P1 ;  /* 0x000000ff16167207 */ /* 0x000fe20000800000 */
[----:B------:R-:W-:Y:S06]  /*71c0*/  BRA.U UP0, `(.L_x_116) ;  /* 0xffffffdd005c7547 */ /* 0x000fec000b83ffff */
[----:B------:R-:W-:-:S13]  /*71d0*/  R2UR UR4, R49 ;  /* 0x00000000310472ca */ /* 0x000fda00000e0000 */
[----:B------:R-:W-:-:S09]  /*71e0*/  UISETP.NE.AND UP0, UPT, UR4, URZ, UPT ;  /* 0x000000ff0400728c */ /* 0x000fd2000bf05270 */
[----:B------:R-:W-:Y:S05]  /*71f0*/  BRA.U !UP0, `(.L_x_117) ;  /* 0x0000000108487547 */ /* 0x000fea000b800000 */
[----:B------:R-:W2:Y:S02]  /*7200*/  LDCU.64 UR4, c[0x0][0x890] ;  /* 0x00011200ff0477ac */ /* 0x000ea40008000a00 */
[----:B--2---:R-:W-:-:S04]  /*7210*/  UISETP.NE.U32.AND UP0, UPT, UR4, URZ, UPT ;  /* 0x000000ff0400728c */ /* 0x004fc8000bf05070 */
[----:B------:R-:W-:-:S09]  /*7220*/  UISETP.NE.AND.EX UP0, UPT, UR5, URZ, UPT, UP0 ;  /* 0x000000ff0500728c */ /* 0x000fd2000bf05300 */
[----:B------:R-:W-:Y:S05]  /*7230*/  BRA.U UP0, `(.L_x_118) ;  /* 0x00000001000c7547 */ /* 0x000fea000b800000 */
[----:B------:R-:W-:-:S13]  /*7240*/  FSETP.NEU.AND P0, PT, R26, RZ, PT ;  /* 0x000000ff1a00720b */ /* 0x000fda0003f0d000 */
[----:B------:R-:W-:Y:S05]  /*7250*/  @!P0 EXIT ;  /* 0x000000000000894d */ /* 0x000fea0003800000 */
[----:B------:R-:W-:Y:S05]  /*7260*/  BRA `(.L_x_117) ;  /* 0x00000000002c7947 */ /* 0x000fea0003800000 */
.L_x_118:
[----:B------:R-:W-:Y:S01]  /*7270*/  ISETP.NE.AND P0, PT, R50, RZ, PT ;  /* 0x000000ff3200720c */ /* 0x000fe20003f05270 */
[----:B------:R-:W-:-:S12]  /*7280*/  BSSY.RECONVERGENT B0, `(.L_x_117) ;  /* 0x0000009000007945 */ /* 0x000fd80003800200 */
[----:B------:R-:W-:Y:S05]  /*7290*/  @P0 BRA `(.L_x_119) ;  /* 0x0000000000140947 */ /* 0x000fea0003800000 */
[----:B------:R-:W2:Y:S02]  /*72a0*/  LDCU.64 UR4, c[0x0][0x888] ;  /* 0x00011100ff0477ac */ /* 0x000ea40008000a00 */
[----:B--2---:R-:W-:-:S04]  /*72b0*/  ISETP.NE.U32.AND P0, PT, RZ, UR4, PT ;  /* 0x00000004ff007c0c */ /* 0x004fc8000bf05070 */
[----:B------:R-:W-:-:S13]  /*72c0*/  ISETP.NE.AND.EX P0, PT, RZ, UR5, PT, P0 ;  /* 0x00000005ff007c0c */ /* 0x000fda000bf05300 */
[----:B------:R-:W-:Y:S05]  /*72d0*/  @!P0 EXIT ;  /* 0x000000000000894d */ /* 0x000fea0003800000 */
[----:B------:R-:W-:Y:S05]  /*72e0*/  BRA `(.L_x_120) ;  /* 0x0000000000087947 */ /* 0x000fea0003800000 */
.L_x_119:
[----:B------:R-:W-:-:S13]  /*72f0*/  FSETP.NEU.AND P0, PT, R26, RZ, PT ;  /* 0x000000ff1a00720b */ /* 0x000fda0003f0d000 */
[----:B------:R-:W-:Y:S05]  /*7300*/  @!P0 EXIT ;  /* 0x000000000000894d */ /* 0x000fea0003800000 */
.L_x_120:
[----:B------:R-:W-:Y:S05]  /*7310*/  BSYNC.RECONVERGENT B0 ;  /* 0x0000000000007941 */ /* 0x000fea0003800200 */
.L_x_117:
[----:B------:R-:W-:Y:S01]  /*7320*/  ULEA UR4, UR52, UR44, 0x3 ;  /* 0x0000002c34047291 */ /* 0x000fe2000f8e18ff */
[----:B------:R-:W-:-:S04]  /*7330*/  DEPBAR.LE SB0, 0x0 ;  /* 0x000080000000791a */ /* 0x000fc80000000000 */
[----:B------:R-:W-:-:S04]  /*7340*/  UIADD3 UR4, UPT, UPT, UR4, 0x48, URZ ;  /* 0x0000004804047890 */ /* 0x000fc8000fffe0ff */
[----:B------:R-:W-:-:S09]  /*7350*/  UPRMT UR4, UR54, 0x654, UR4 ;  /* 0x0000065436047896 */ /* 0x000fd20008000004 */
[----:B------:R-:W-:Y:S01]  /*7360*/  SYNCS.ARRIVE.TRANS64.RED.A1T0 RZ, [UR4], RZ ;  /* 0x000000ffffff79a7 */ /* 0x000fe20008100404 */
[----:B------:R-:W-:Y:S05]  /*7370*/  EXIT ;  /* 0x000000000000794d */ /* 0x000fea0003800000 */
.L_x_24:
[----:B--2---:R2:W3:Y:S02]  /*7380*/  SYNCS.PHASECHK.TRANS64.TRYWAIT P0, [R0+URZ+0xe0], R2 ;  /* 0x0000e002000075a7 */ /* 0x0044e400080011ff */
[----:B---3--:R-:W-:Y:S05]  /*7390*/  @!P0 NANOSLEEP.SYNCS 0x989680 ;  /* 0x009896800000895d */ /* 0x008fea0003900000 */
[----:B------:R-:W3:Y:S02]  /*73a0*/  @!P0 SYNCS.PHASECHK.TRANS64 P0, [R0+URZ+0xe0], R2 ;  /* 0x0000e002000085a7 */ /* 0x000ee400080010ff */
[----:B---3--:R-:W-:Y:S05]  /*73b0*/  @!P0 BRA `(.L_x_24) ;  /* 0xfffffffc00f08947 */ /* 0x008fea000383ffff */
[----:B------:R-:W-:Y:S05]  /*73c0*/  BRA `(.L_x_121) ;  /* 0xffffffa400307947 */ /* 0x000fea000383ffff */
.L_x_27:
[----:B-1----:R-:W-:-:S07]  /*73d0*/  MOV R0, UR33 ;  /* 0x0000002100007c02 */ /* 0x002fce0008000f00 */
.L_x_122:
[----:B-1----:R1:W2:Y:S02]  /*73e0*/  SYNCS.PHASECHK.TRANS64.TRYWAIT P0, [R0+URZ+0x18], R3 ;  /* 0x00001803000075a7 */ /* 0x0022a400080011ff */
[----:B--2---:R-:W-:Y:S05]  /*73f0*/  @!P0 NANOSLEEP.SYNCS 0x989680 ;  /* 0x009896800000895d */ /* 0x004fea0003900000 */
[----:B------:R-:W2:Y:S02]  /*7400*/  @!P0 SYNCS.PHASECHK.TRANS64 P0, [R0+URZ+0x18], R3 ;  /* 0x00001803000085a7 */ /* 0x000ea400080010ff */
[----:B--2---:R-:W-:Y:S05]  /*7410*/  @!P0 BRA `(.L_x_122) ;  /* 0xfffffffc00f08947 */ /* 0x004fea000383ffff */
[----:B------:R-:W-:Y:S05]  /*7420*/  BRA `(.L_x_26) ;  /* 0xffffffa400787947 */ /* 0x000fea000383ffff */
.L_x_34:
[----:B-1----:R-:W-:-:S07]  /*7430*/  MOV R0, UR17 ;  /* 0x0000001100007c02 */ /* 0x002fce0008000f00 */
.L_x_123:
[----:B-1----:R1:W2:Y:S02]  /*7440*/  SYNCS.PHASECHK.TRANS64.TRYWAIT P0, [R0+URZ+0x18], R3 ;  /* 0x00001803000075a7 */ /* 0x0022a400080011ff */
[----:B--2---:R-:W-:Y:S05]  /*7450*/  @!P0 NANOSLEEP.SYNCS 0x989680 ;  /* 0x009896800000895d */ /* 0x004fea0003900000 */
[----:B------:R-:W2:Y:S02]  /*7460*/  @!P0 SYNCS.PHASECHK.TRANS64 P0, [R0+URZ+0x18], R3 ;  /* 0x00001803000085a7 */ /* 0x000ea400080010ff */
[----:B--2---:R-:W-:Y:S05]  /*7470*/  @!P0 BRA `(.L_x_123) ;  /* 0xfffffffc00f08947 */ /* 0x004fea000383ffff */
[----:B------:R-:W-:Y:S05]  /*7480*/  BRA `(.L_x_33) ;  /* 0xffffffa800347947 */ /* 0x000fea000383ffff */
.L_x_39:
[----:B-1----:R1:W2:Y:S02]  /*7490*/  SYNCS.PHASECHK.TRANS64.TRYWAIT P0, [R3+URZ+0x70], R0 ;  /* 0x00007000030075a7 */ /* 0x0022a400080011ff */
[----:B--2---:R-:W-:Y:S05]  /*74a0*/  @!P0 NANOSLEEP.SYNCS 0x989680 ;  /* 0x009896800000895d */ /* 0x004fea0003900000 */
[----:B------:R-:W2:Y:S02]  /*74b0*/  @!P0 SYNCS.PHASECHK.TRANS64 P0, [R3+URZ+0x70], R0 ;  /* 0x00007000030085a7 */ /* 0x000ea400080010ff */
[----:B--2---:R-:W-:Y:S05]  /*74c0*/  @!P0 BRA `(.L_x_39) ;  /* 0xfffffffc00f08947 */ /* 0x004fea000383ffff */
[----:B------:R-:W-:Y:S05]  /*74d0*/  BRA `(.L_x_124) ;  /* 0xffffffa800d87947 */ /* 0x000fea000383ffff */
.L_x_43:
[----:B------:R-:W-:-:S07]  /*74e0*/  MOV R0, UR4 ;  /* 0x0000000400007c02 */ /* 0x000fce0008000f00 */
.L_x_125:
[----:B-1----:R1:W2:Y:S02]  /*74f0*/  SYNCS.PHASECHK.TRANS64.TRYWAIT P0, [R0+URZ], R2 ;  /* 0x00000002000075a7 */ /* 0x0022a400080011ff */
[----:B--2---:R-:W-:Y:S05]  /*7500*/  @!P0 NANOSLEEP.SYNCS 0x989680 ;  /* 0x009896800000895d */ /* 0x004fea0003900000 */
[----:B------:R-:W2:Y:S02]  /*7510*/  @!P0 SYNCS.PHASECHK.TRANS64 P0, [R0+URZ], R2 ;  /* 0x00000002000085a7 */ /* 0x000ea400080010ff */
[----:B--2---:R-:W-:Y:S05]  /*7520*/  @!P0 BRA `(.L_x_125) ;  /* 0xfffffffc00f08947 */ /* 0x004fea000383ffff */
[----:B------:R-:W-:Y:S05]  /*7530*/  BRA `(.L_x_126) ;  /* 0xffffffb000847947 */ /* 0x000fea000383ffff */
.L_x_44:
[----:B------:R-:W-:-:S07]  /*7540*/  MOV R0, UR5 ;  /* 0x0000000500007c02 */ /* 0x000fce0008000f00 */
.L_x_127:
[----:B-1----:R1:W2:Y:S02]  /*7550*/  SYNCS.PHASECHK.TRANS64.TRYWAIT P0, [R0+URZ], R2 ;  /* 0x00000002000075a7 */ /* 0x0022a400080011ff */
[----:B--2---:R-:W-:Y:S05]  /*7560*/  @!P0 NANOSLEEP.SYNCS 0x989680 ;  /* 0x009896800000895d */ /* 0x004fea0003900000 */
[----:B------:R-:W2:Y:S02]  /*7570*/  @!P0 SYNCS.PHASECHK.TRANS64 P0, [R0+URZ], R2 ;  /* 0x00000002000085a7 */ /* 0x000ea400080010ff */
[----:B--2---:R-:W-:Y:S05]  /*7580*/  @!P0 BRA `(.L_x_127) ;  /* 0xfffffffc00f08947 */ /* 0x004fea000383ffff */
[----:B------:R-:W-:Y:S05]  /*7590*/  BRA `(.L_x_128) ;  /* 0xffffffb000907947 */ /* 0x000fea000383ffff */
.L_x_47:
[----:B-1----:R1:W2:Y:S02]  /*75a0*/  SYNCS.PHASECHK.TRANS64.TRYWAIT P0, [R2+URZ+0xd0], R4 ;  /* 0x0000d004020075a7 */ /* 0x0022a400080011ff */
[----:B--2---:R-:W-:Y:S05]  /*75b0*/  @!P0 NANOSLEEP.SYNCS 0x989680 ;  /* 0x009896800000895d */ /* 0x004fea0003900000 */
[----:B------:R-:W2:Y:S02]  /*75c0*/  @!P0 SYNCS.PHASECHK.TRANS64 P0, [R2+URZ+0xd0], R4 ;  /* 0x0000d004020085a7 */ /* 0x000ea400080010ff */
[----:B--2---:R-:W-:Y:S05]  /*75d0*/  @!P0 BRA `(.L_x_47) ;  /* 0xfffffffc00f08947 */ /* 0x004fea000383ffff */
[----:B------:R-:W-:Y:S05]  /*75e0*/  BRA `(.L_x_129) ;  /* 0xffffffb000ec7947 */ /* 0x000fea000383ffff */
.L_x_48:
[----:B------:R-:W-:-:S07]  /*75f0*/  MOV R2, UR4 ;  /* 0x0000000400027c02 */ /* 0x000fce0008000f00 */
.L_x_130:
[----:B-1----:R1:W2:Y:S02]  /*7600*/  SYNCS.PHASECHK.TRANS64.TRYWAIT P0, [R2+URZ+0x80], R5 ;  /* 0x00008005020075a7 */ /* 0x0022a400080011ff */
[----:B--2---:R-:W-:Y:S05]  /*7610*/  @!P0 NANOSLEEP.SYNCS 0x989680 ;  /* 0x009896800000895d */ /* 0x004fea0003900000 */
[----:B------:R-:W2:Y:S02]  /*7620*/  @!P0 SYNCS.PHASECHK.TRANS64 P0, [R2+URZ+0x80], R5 ;  /* 0x00008005020085a7 */ /* 0x000ea400080010ff */
[----:B--2---:R-:W-:Y:S05]  /*7630*/  @!P0 BRA `(.L_x_130) ;  /* 0xfffffffc00f08947 */ /* 0x004fea000383ffff */
[----:B------:R-:W-:Y:S05]  /*7640*/  BRA `(.L_x_131) ;  /* 0xffffffb000fc7947 */ /* 0x000fea000383ffff */
.L_x_49:
[----:B-1----:R1:W2:Y:S02]  /*7650*/  SYNCS.PHASECHK.TRANS64.TRYWAIT P1, [R2+URZ+0x70], R4 ;  /* 0x00007004020075a7 */ /* 0x0022a400080211ff */
[----:B--2---:R-:W-:Y:S05]  /*7660*/  @!P1 NANOSLEEP.SYNCS 0x989680 ;  /* 0x009896800000995d */ /* 0x004fea0003900000 */
[----:B------:R-:W2:Y:S02]  /*7670*/  @!P1 SYNCS.PHASECHK.TRANS64 P1, [R2+URZ+0x70], R4 ;  /* 0x00007004020095a7 */ /* 0x000ea400080210ff */
[----:B--2---:R-:W-:Y:S05]  /*7680*/  @!P1 BRA `(.L_x_49) ;  /* 0xfffffffc00f09947 */ /* 0x004fea000383ffff */
[----:B------:R-:W-:Y:S05]  /*7690*/  BRA `(.L_x_132) ;  /* 0xffffffb4002c7947 */ /* 0x000fea000383ffff */
.L_x_52:
[----:B------:R-:W-:-:S07]  /*76a0*/  MOV R0, UR4 ;  /* 0x0000000400007c02 */ /* 0x000fce0008000f00 */
.L_x_133:
[----:B-1----:R1:W2:Y:S02]  /*76b0*/  SYNCS.PHASECHK.TRANS64.TRYWAIT P0, [R0+URZ+0x80], R2 ;  /* 0x00008002000075a7 */ /* 0x0022a400080011ff */
[----:B--2---:R-:W-:Y:S05]  /*76c0*/  @!P0 NANOSLEEP.SYNCS 0x989680 ;  /* 0x009896800000895d */ /* 0x004fea0003900000 */
[----:B------:R-:W2:Y:S02]  /*76d0*/  @!P0 SYNCS.PHASECHK.TRANS64 P0, [R0+URZ+0x80], R2 ;  /* 0x00008002000085a7 */ /* 0x000ea400080010ff */
[----:B--2---:R-:W-:Y:S05]  /*76e0*/  @!P0 BRA `(.L_x_133) ;  /* 0xfffffffc00f08947 */ /* 0x004fea000383ffff */
[----:B------:R-:W-:Y:S05]  /*76f0*/  BRA `(.L_x_51) ;  /* 0xffffffb400807947 */ /* 0x000fea000383ffff */
.L_x_59:
[----:B-1----:R1:W2:Y:S02]  /*7700*/  SYNCS.PHASECHK.TRANS64.TRYWAIT P1, [R0+URZ+0x70], R2 ;  /* 0x00007002000075a7 */ /* 0x0022a400080211ff */
[----:B--2---:R-:W-:Y:S05]  /*7710*/  @!P1 NANOSLEEP.SYNCS 0x989680 ;  /* 0x009896800000995d */ /* 0x004fea0003900000 */
[----:B------:R-:W2:Y:S02]  /*7720*/  @!P1 SYNCS.PHASECHK.TRANS64 P1, [R0+URZ+0x70], R2 ;  /* 0x00007002000095a7 */ /* 0x000ea400080210ff */
[----:B--2---:R-:W-:Y:S05]  /*7730*/  @!P1 BRA `(.L_x_59) ;  /* 0xfffffffc00f09947 */ /* 0x004fea000383ffff */
[----:B------:R-:W-:Y:S05]  /*7740*/  BRA `(.L_x_134) ;  /* 0xffffffb800e47947 */ /* 0x000fea000383ffff */
.L_x_60:
[----:B------:R-:W-:-:S07]  /*7750*/  MOV R2, UR23 ;  /* 0x0000001700027c02 */ /* 0x000fce0008000f00 */
.L_x_135:
[----:B-1----:R1:W2:Y:S02]  /*7760*/  SYNCS.PHASECHK.TRANS64.TRYWAIT P0, [R2+URZ+0xb0], R0 ;  /* 0x0000b000020075a7 */ /* 0x0022a400080011ff */
[----:B--2---:R-:W-:Y:S05]  /*7770*/  @!P0 NANOSLEEP.SYNCS 0x989680 ;  /* 0x009896800000895d */ /* 0x004fea0003900000 */
[----:B------:R-:W2:Y:S02]  /*7780*/  @!P0 SYNCS.PHASECHK.TRANS64 P0, [R2+URZ+0xb0], R0 ;  /* 0x0000b000020085a7 */ /* 0x000ea400080010ff */
[----:B--2---:R-:W-:Y:S05]  /*7790*/  @!P0 BRA `(.L_x_135) ;  /* 0xfffffffc00f08947 */ /* 0x004fea000383ffff */
[----:B------:R-:W-:Y:S05]  /*77a0*/  BRA `(.L_x_136) ;  /* 0xffffffbc00347947 */ /* 0x000fea000383ffff */
.L_x_63:
[----:B------:R-:W-:Y:S07]  /*77b0*/  MOV R0, UR5 ;  /* 0x0000000500007c02 */ /* 0x000fee0008000f00 */
.L_x_137:
[----:B-1----:R1:W2:Y:S02]  /*77c0*/  SYNCS.PHASECHK.TRANS64.TRYWAIT P0, [R0+URZ], R2 ;  /* 0x00000002000075a7 */ /* 0x0022a400080011ff */
[----:B--2---:R-:W-:Y:S05]  /*77d0*/  @!P0 NANOSLEEP.SYNCS 0x989680 ;  /* 0x009896800000895d */ /* 0x004fea0003900000 */
[----:B------:R-:W2:Y:S02]  /*77e0*/  @!P0 SYNCS.PHASECHK.TRANS64 P0, [R0+URZ], R2 ;  /* 0x00000002000085a7 */ /* 0x000ea400080010ff */
[----:B--2---:R-:W-:Y:S05]  /*77f0*/  @!P0 BRA `(.L_x_137) ;  /* 0xfffffffc00f08947 */ /* 0x004fea000383ffff */
[----:B------:R-:W-:Y:S05]  /*7800*/  BRA `(.L_x_62) ;  /* 0xffffffbc00507947 */ /* 0x000fea000383ffff */
.L_x_66:
[----:B------:R-:W-:-:S07]  /*7810*/  MOV R0, UR4 ;  /* 0x0000000400007c02 */ /* 0x000fce0008000f00 */
.L_x_138:
[----:B--2---:R2:W4:Y:S02]  /*7820*/  SYNCS.PHASECHK.TRANS64.TRYWAIT P0, [R0+URZ], R2 ;  /* 0x00000002000075a7 */ /* 0x00452400080011ff */
[----:B----4-:R-:W-:Y:S05]  /*7830*/  @!P0 NANOSLEEP.SYNCS 0x989680 ;  /* 0x009896800000895d */ /* 0x010fea0003900000 */
[----:B------:R-:W4:Y:S02]  /*7840*/  @!P0 SYNCS.PHASECHK.TRANS64 P0, [R0+URZ], R2 ;  /* 0x00000002000085a7 */ /* 0x000f2400080010ff */
[----:B----4-:R-:W-:Y:S05]  /*7850*/  @!P0 BRA `(.L_x_138) ;  /* 0xfffffffc00f08947 */ /* 0x010fea000383ffff */
[----:B------:R-:W-:Y:S05]  /*7860*/  BRA `(.L_x_139) ;  /* 0xffffffc000047947 */ /* 0x000fea000383ffff */
.L_x_67:
[----:B------:R-:W-:-:S07]  /*7870*/  MOV R0, UR5 ;  /* 0x0000000500007c02 */ /* 0x000fce0008000f00 */
.L_x_140:
[----:B-1----:R1:W2:Y:S02]  /*7880*/  SYNCS.PHASECHK.TRANS64.TRYWAIT P0, [R0+URZ], R3 ;  /* 0x00000003000075a7 */ /* 0x0022a400080011ff */
[----:B--2---:R-:W-:Y:S05]  /*7890*/  @!P0 NANOSLEEP.SYNCS 0x989680 ;  /* 0x009896800000895d */ /* 0x004fea0003900000 */
[----:B------:R-:W2:Y:S02]  /*78a0*/  @!P0 SYNCS.PHASECHK.TRANS64 P0, [R0+URZ], R3 ;  /* 0x00000003000085a7 */ /* 0x000ea400080010ff */
[----:B--2---:R-:W-:Y:S05]  /*78b0*/  @!P0 BRA `(.L_x_140) ;  /* 0xfffffffc00f08947 */ /* 0x004fea000383ffff */
[----:B------:R-:W-:Y:S05]  /*78c0*/  BRA `(.L_x_141) ;  /* 0xffffffc000107947 */ /* 0x000fea000383ffff */
.L_x_68:
[----:B------:R-:W-:-:S07]  /*78d0*/  MOV R0, UR5 ;  /* 0x0000000500007c02 */ /* 0x000fce0008000f00 */
.L_x_142:
[----:B-1----:R1:W2:Y:S02]  /*78e0*/  SYNCS.PHASECHK.TRANS64.TRYWAIT P0, [R0+URZ], R3 ;  /* 0x00000003000075a7 */ /* 0x0022a400080011ff */
[----:B--2---:R-:W-:Y:S05]  /*78f0*/  @!P0 NANOSLEEP.SYNCS 0x989680 ;  /* 0x009896800000895d */ /* 0x004fea0003900000 */
[----:B------:R-:W2:Y:S02]  /*7900*/  @!P0 SYNCS.PHASECHK.TRANS64 P0, [R0+URZ], R3 ;  /* 0x00000003000085a7 */ /* 0x000ea400080010ff */
[----:B--2---:R-:W-:Y:S05]  /*7910*/  @!P0 BRA `(.L_x_142) ;  /* 0xfffffffc00f08947 */ /* 0x004fea000383ffff */
[----:B------:R-:W-:Y:S05]  /*7920*/  BRA `(.L_x_143) ;  /* 0xffffffc0001c7947 */ /* 0x000fea000383ffff */
.L_x_69:
[----:B-1----:R-:W-:-:S07]  /*7930*/  MOV R0, UR4 ;  /* 0x0000000400007c02 */ /* 0x002fce0008000f00 */
.L_x_144:
[----:B-1----:R1:W2:Y:S02]  /*7940*/  SYNCS.PHASECHK.TRANS64.TRYWAIT P0, [R0+URZ], R2 ;  /* 0x00000002000075a7 */ /* 0x0022a400080011ff */
[----:B--2---:R-:W-:Y:S05]  /*7950*/  @!P0 NANOSLEEP.SYNCS 0x989680 ;  /* 0x009896800000895d */ /* 0x004fea0003900000 */
[----:B------:R-:W2:Y:S02]  /*7960*/  @!P0 SYNCS.PHASECHK.TRANS64 P0, [R0+URZ], R2 ;  /* 0x00000002000085a7 */ /* 0x000ea400080010ff */
[----:B--2---:R-:W-:Y:S05]  /*7970*/  @!P0 BRA `(.L_x_144) ;  /* 0xfffffffc00f08947 */ /* 0x004fea000383ffff */
[----:B------:R-:W-:Y:S05]  /*7980*/  BRA `(.L_x_145) ;  /* 0xffffffc000287947 */ /* 0x000fea000383ffff */
.L_x_74:
[----:B---3--:R3:W1:Y:S02]  /*7990*/  SYNCS.PHASECHK.TRANS64.TRYWAIT P0, [R12+URZ+0x70], R0 ;  /* 0x000070000c0075a7 */ /* 0x00866400080011ff */
[----:B-1----:R-:W-:Y:S05]  /*79a0*/  @!P0 NANOSLEEP.SYNCS 0x989680 ;  /* 0x009896800000895d */ /* 0x002fea0003900000 */
[----:B------:R-:W1:Y:S02]  /*79b0*/  @!P0 SYNCS.PHASECHK.TRANS64 P0, [R12+URZ+0x70], R0 ;  /* 0x000070000c0085a7 */ /* 0x000e6400080010ff */
[----:B-1----:R-:W-:Y:S05]  /*79c0*/  @!P0 BRA `(.L_x_74) ;  /* 0xfffffffc00f08947 */ /* 0x002fea000383ffff */
[----:B------:R-:W-:Y:S05]  /*79d0*/  BRA `(.L_x_146) ;  /* 0xffffffc400387947 */ /* 0x000fea000383ffff */
.L_x_77:
[----:B-1----:R-:W-:Y:S07]  /*79e0*/  MOV R0, UR24 ;  /* 0x0000001800007c02 */ /* 0x002fee0008000f00 */
.L_x_147:
[----:B-1----:R1:W2:Y:S02]  /*79f0*/  SYNCS.PHASECHK.TRANS64.TRYWAIT P2, [R0+URZ+0x68], R6 ;  /* 0x00006806000075a7 */ /* 0x0022a400080411ff */
[----:B--2---:R-:W-:Y:S05]  /*7a00*/  @!P2 NANOSLEEP.SYNCS 0x989680 ;  /* 0x009896800000a95d */ /* 0x004fea0003900000 */
[----:B------:R-:W2:Y:S02]  /*7a10*/  @!P2 SYNCS.PHASECHK.TRANS64 P2, [R0+URZ+0x68], R6 ;  /* 0x000068060000a5a7 */ /* 0x000ea400080410ff */
[----:B--2---:R-:W-:Y:S05]  /*7a20*/  @!P2 BRA `(.L_x_147) ;  /* 0xfffffffc00f0a947 */ /* 0x004fea000383ffff */
[----:B------:R-:W-:Y:S05]  /*7a30*/  BRA `(.L_x_76) ;  /* 0xffffffc8009c7947 */ /* 0x000fea000383ffff */
.L_x_80:
[----:B------:R-:W-:Y:S07]  /*7a40*/  MOV R0, UR4 ;  /* 0x0000000400007c02 */ /* 0x000fee0008000f00 */
.L_x_148:
[----:B-1----:R1:W2:Y:S02]  /*7a50*/  SYNCS.PHASECHK.TRANS64.TRYWAIT P0, [R0+URZ+0x48], R9 ;  /* 0x00004809000075a7 */ /* 0x0022a400080011ff */
[----:B--2---:R-:W-:Y:S05]  /*7a60*/  @!P0 NANOSLEEP.SYNCS 0x989680 ;  /* 0x009896800000895d */ /* 0x004fea0003900000 */
[----:B------:R-:W2:Y:S02]  /*7a70*/  @!P0 SYNCS.PHASECHK.TRANS64 P0, [R0+URZ+0x48], R9 ;  /* 0x00004809000085a7 */ /* 0x000ea400080010ff */
[----:B--2---:R-:W-:Y:S05]  /*7a80*/  @!P0 BRA `(.L_x_148) ;  /* 0xfffffffc00f08947 */ /* 0x004fea000383ffff */
[----:B------:R-:W-:Y:S05]  /*7a90*/  BRA `(.L_x_149) ;  /* 0xffffffc800fc7947 */ /* 0x000fea000383ffff */
.L_x_81:
[----:B------:R-:W-:Y:S07]  /*7aa0*/  MOV R6, UR5 ;  /* 0x0000000500067c02 */ /* 0x000fee0008000f00 */
.L_x_150:
[----:B-1----:R1:W2:Y:S02]  /*7ab0*/  SYNCS.PHASECHK.TRANS64.TRYWAIT P0, [R6+URZ+0x48], R0 ;  /* 0x00004800060075a7 */ /* 0x0022a400080011ff */
[----:B--2---:R-:W-:Y:S05]  /*7ac0*/  @!P0 NANOSLEEP.SYNCS 0x989680 ;  /* 0x009896800000895d */ /* 0x004fea0003900000 */
[----:B------:R-:W2:Y:S02]  /*7ad0*/  @!P0 SYNCS.PHASECHK.TRANS64 P0, [R6+URZ+0x48], R0 ;  /* 0x00004800060085a7 */ /* 0x000ea400080010ff */
[----:B--2---:R-:W-:Y:S05]  /*7ae0*/  @!P0 BRA `(.L_x_150) ;  /* 0xfffffffc00f08947 */ /* 0x004fea000383ffff */
[----:B------:R-:W-:Y:S05]  /*7af0*/  BRA `(.L_x_151) ;  /* 0xffffffcc00587947 */ /* 0x000fea000383ffff */
.L_x_83:
[----:B------:R-:W-:-:S07]  /*7b00*/  MOV R0, UR4 ;  /* 0x0000000400007c02 */ /* 0x000fce0008000f00 */
.L_x_152:
[----:B-1----:R1:W2:Y:S02]  /*7b10*/  SYNCS.PHASECHK.TRANS64.TRYWAIT P0, [R0+URZ], R2 ;  /* 0x00000002000075a7 */ /* 0x0022a400080011ff */
[----:B--2---:R-:W-:Y:S05]  /*7b20*/  @!P0 NANOSLEEP.SYNCS 0x989680 ;  /* 0x009896800000895d */ /* 0x004fea0003900000 */
[----:B------:R-:W2:Y:S02]  /*7b30*/  @!P0 SYNCS.PHASECHK.TRANS64 P0, [R0+URZ], R2 ;  /* 0x00000002000085a7 */ /* 0x000ea400080010ff */
[----:B--2---:R-:W-:Y:S05]  /*7b40*/  @!P0 BRA `(.L_x_152) ;  /* 0xfffffffc00f08947 */ /* 0x004fea000383ffff */
[----:B------:R-:W-:Y:S05]  /*7b50*/  BRA `(.L_x_153) ;  /* 0xffffffcc00e87947 */ /* 0x000fea000383ffff */
.L_x_84:
[----:B------:R-:W-:-:S07]  /*7b60*/  MOV R0, UR5 ;  /* 0x0000000500007c02 */ /* 0x000fce0008000f00 */
.L_x_154:
[----:B-1----:R1:W2:Y:S02]  /*7b70*/  SYNCS.PHASECHK.TRANS64.TRYWAIT P0, [R0+URZ], R2 ;  /* 0x00000002000075a7 */ /* 0x0022a400080011ff */
[----:B--2---:R-:W-:Y:S05]  /*7b80*/  @!P0 NANOSLEEP.SYNCS 0x989680 ;  /* 0x009896800000895d */ /* 0x004fea0003900000 */
[----:B------:R-:W2:Y:S02]  /*7b90*/  @!P0 SYNCS.PHASECHK.TRANS64 P0, [R0+URZ], R2 ;  /* 0x00000002000085a7 */ /* 0x000ea400080010ff */
[----:B--2---:R-:W-:Y:S05]  /*7ba0*/  @!P0 BRA `(.L_x_154) ;  /* 0xfffffffc00f08947 */ /* 0x004fea000383ffff */
[----:B------:R-:W-:Y:S05]  /*7bb0*/  BRA `(.L_x_155) ;  /* 0xffffffcc00f47947 */ /* 0x000fea000383ffff */
.L_x_86:
[----:B-1----:R1:W2:Y:S02]  /*7bc0*/  SYNCS.PHASECHK.TRANS64.TRYWAIT P0, [R0+URZ+0x70], R2 ;  /* 0x00007002000075a7 */ /* 0x0022a400080011ff */
[----:B--2---:R-:W-:Y:S05]  /*7bd0*/  @!P0 NANOSLEEP.SYNCS 0x989680 ;  /* 0x009896800000895d */ /* 0x004fea0003900000 */
[----:B------:R-:W2:Y:S02]  /*7be0*/  @!P0 SYNCS.PHASECHK.TRANS64 P0, [R0+URZ+0x70], R2 ;  /* 0x00007002000085a7 */ /* 0x000ea400080010ff */
[----:B--2---:R-:W-:Y:S05]  /*7bf0*/  @!P0 BRA `(.L_x_86) ;  /* 0xfffffffc00f08947 */ /* 0x004fea000383ffff */
[----:B------:R-:W-:Y:S05]  /*7c00*/  BRA `(.L_x_156) ;  /* 0xffffffd000e07947 */ /* 0x000fea000383ffff */
.L_x_96:
[----:B-1----:R1:W3:Y:S02]  /*7c10*/  SYNCS.PHASECHK.TRANS64.TRYWAIT P1, [R2+URZ+0x30], R4 ;  /* 0x00003004020075a7 */ /* 0x0022e400080211ff */
[----:B---3--:R-:W-:Y:S05]  /*7c20*/  @!P1 NANOSLEEP.SYNCS 0x989680 ;  /* 0x009896800000995d */ /* 0x008fea0003900000 */
[----:B------:R-:W3:Y:S02]  /*7c30*/  @!P1 SYNCS.PHASECHK.TRANS64 P1, [R2+URZ+0x30], R4 ;  /* 0x00003004020095a7 */ /* 0x000ee400080210ff */
[----:B---3--:R-:W-:Y:S05]  /*7c40*/  @!P1 BRA `(.L_x_96) ;  /* 0xfffffffc00f09947 */ /* 0x008fea000383ffff */
[----:B------:R-:W-:Y:S05]  /*7c50*/  BRA `(.L_x_95) ;  /* 0xffffffe000507947 */ /* 0x000fea000383ffff */
.L_x_98:
[----:B-1----:R1:W2:Y:S02]  /*7c60*/  SYNCS.PHASECHK.TRANS64.TRYWAIT P0, [R27+URZ+0x90], R3 ;  /* 0x000090031b0075a7 */ /* 0x0022a400080011ff */
[----:B--2---:R-:W-:Y:S05]  /*7c70*/  @!P0 NANOSLEEP.SYNCS 0x989680 ;  /* 0x009896800000895d */ /* 0x004fea0003900000 */
[----:B------:R-:W2:Y:S02]  /*7c80*/  @!P0 SYNCS.PHASECHK.TRANS64 P0, [R27+URZ+0x90], R3 ;  /* 0x000090031b0085a7 */ /* 0x000ea400080010ff */
[----:B--2---:R-:W-:Y:S05]  /*7c90*/  @!P0 BRA `(.L_x_98) ;  /* 0xfffffffc00f08947 */ /* 0x004fea000383ffff */
[----:B------:R-:W-:Y:S05]  /*7ca0*/  BRA `(.L_x_97) ;  /* 0xffffffe000a07947 */ /* 0x000fea000383ffff */
.L_x_109:
[----:B-1----:R1:W2:Y:S02]  /*7cb0*/  SYNCS.PHASECHK.TRANS64.TRYWAIT P0, [R2+URZ+0x30], R63 ;  /* 0x0000303f020075a7 */ /* 0x0022a400080011ff */
[----:B--2---:R-:W-:Y:S05]  /*7cc0*/  @!P0 NANOSLEEP.SYNCS 0x989680 ;  /* 0x009896800000895d */ /* 0x004fea0003900000 */
[----:B------:R-:W2:Y:S02]  /*7cd0*/  @!P0 SYNCS.PHASECHK.TRANS64 P0, [R2+URZ+0x30], R63 ;  /* 0x0000303f020085a7 */ /* 0x000ea400080010ff */
[----:B--2---:R-:W-:Y:S05]  /*7ce0*/  @!P0 BRA `(.L_x_109) ;  /* 0xfffffffc00f08947 */ /* 0x004fea000383ffff */
[----:B------:R-:W-:Y:S05]  /*7cf0*/  BRA `(.L_x_108) ;  /* 0xffffffe800b47947 */ /* 0x000fea000383ffff */
        .weak           $__internal_0_$__cuda_sm10x_tcgen05_guardrail_trap_col_being_dealloced_not_returned_by_alloc
        .type           $__internal_0_$__cuda_sm10x_tcgen05_guardrail_trap_col_being_dealloced_not_returned_by_alloc,@function
        .size           $__internal_0_$__cuda_sm10x_tcgen05_guardrail_trap_col_being_dealloced_not_returned_by_alloc,($__internal_1_$__cuda_sm10x_tcgen05_guardrail_trap_phase_invalid_during_alloc - $__internal_0_$__cuda_sm10x_tcgen05_guardrail_trap_col_being_dealloced_not_returned_by_alloc)
$__internal_0_$__cuda_sm10x_tcgen05_guardrail_trap_col_being_dealloced_not_returned_by_alloc:
[----:B------:R-:W-:Y:S05]  /*7d00*/  BPT.TRAP 0x1 ;  /* 0x000000040000795c */ /* 0x000fea0000300000 */
[----:B------:R-:W-:-:S04]  /*7d10*/  HFMA2 R3, -RZ, RZ, 0, 0 ;  /* 0x00000000ff037431 */ /* 0x000fc800000001ff */
[----:B------:R-:W-:Y:S05]  /*7d20*/  RET.REL.NODEC R2 `(_ZN7cutlass13device_kernelINS_4gemm6kernel13GemmUniversalIN4cute5tupleIJiiiiEEENS1_10collective13CollectiveMmaINS1_35MainloopSm100TmaUmmaWarpSpecializedILi3ELi2ELi4ENS5_IJNS4_1CILi1EEENSA_ILi2EEESB_EEEEENS5_IJNSA_ILi64EEESF_NSA_ILi32EEEEEENS_10bfloat16_tENS5_IJlSB_lEEESI_SJ_NS4_8TiledMMAINS4_8MMA_AtomIJNS4_20SM100_MMA_F16BF16_SSISI_SI_fLi64ELi64ELNS4_4UMMA5MajorE0ELSO_0ELNSN_7ScaleInE0ELSP_0EEEEEENS4_6LayoutINS5_IJSB_SB_SB_EEENS5_IJNSA_ILi0EEESU_SU_EEEEENS5_IJNS4_10UnderscoreESX_SX_EEEEENS4_23SM90_TMA_LOAD_MULTICASTENS4_14ComposedLayoutINS4_7SwizzleILi2ELi4ELi3EEENS4_18smem_ptr_flag_bitsILi16EEENSS_INS5_IJNSA_ILi8EEESG_EEENS5_IJSG_SB_EEEEEEEvNS4_8identityENS4_13SM90_TMA_LOADES1A_vS1B_EENS_8epilogue10collective18CollectiveEpilogueINS1E_23Sm100TmaWarpSpecializedILi3ELi2ELi16ELb1ELb0EEEJSH_NS5_IJNSS_ISF_SB_EENSS_ISG_SB_EEEEESI_SJ_SI_SJ_NS1E_6fusion15FusionCallbacksIS1I_NS1M_17LinearCombinationISI_fSI_fLNS_15FloatRoundStyleE2EEESH_S1L_JEEENS4_5SM1004TMEM4LOAD26SM100_TMEM_LOAD_16dp256b4xES1C_S1A_NS4_17SM75_U32x4_LDSM_NENS4_14SM90_TMA_STOREES1A_NS4_17SM90_U32x4_STSM_NENS4_39AutoVectorizingCopyWithAssumedAlignmentILi128EEEEEEvvEEEEvNT_6ParamsE) ;  /* 0xffffff8002b47950 */ /* 0x000fea0003c3ffff */
        .weak           $__internal_1_$__cuda_sm10x_tcgen05_guardrail_trap_phase_invalid_during_alloc
        .type           $__internal_1_$__cuda_sm10x_tcgen05_guardrail_trap_phase_invalid_during_alloc,@function
        .size           $__internal_1_$__cuda_sm10x_tcgen05_guardrail_trap_phase_invalid_during_alloc,($__internal_2_$__cuda_sm10x_tcgen05_guardrail_trap_unallocated_columns_being_dealloced - $__internal_1_$__cuda_sm10x_tcgen05_guardrail_trap_phase_invalid_during_alloc)
$__internal_1_$__cuda_sm10x_tcgen05_guardrail_trap_phase_invalid_during_alloc:
[----:B------:R-:W-:Y:S05]  /*7d30*/  BPT.TRAP 0x1 ;  /* 0x000000040000795c */ /* 0x000fea0000300000 */
[----:B------:R-:W-:-:S04]  /*7d40*/  MOV R5, 0x0 ;  /* 0x0000000000057802 */ /* 0x000fc80000000f00 */
[----:B------:R-:W-:Y:S05]  /*7d50*/  RET.REL.NODEC R4 `(_ZN7cutlass13device_kernelINS_4gemm6kernel13GemmUniversalIN4cute5tupleIJiiiiEEENS1_10collective13CollectiveMmaINS1_35MainloopSm100TmaUmmaWarpSpecializedILi3ELi2ELi4ENS5_IJNS4_1CILi1EEENSA_ILi2EEESB_EEEEENS5_IJNSA_ILi64EEESF_NSA_ILi32EEEEEENS_10bfloat16_tENS5_IJlSB_lEEESI_SJ_NS4_8TiledMMAINS4_8MMA_AtomIJNS4_20SM100_MMA_F16BF16_SSISI_SI_fLi64ELi64ELNS4_4UMMA5MajorE0ELSO_0ELNSN_7ScaleInE0ELSP_0EEEEEENS4_6LayoutINS5_IJSB_SB_SB_EEENS5_IJNSA_ILi0EEESU_SU_EEEEENS5_IJNS4_10UnderscoreESX_SX_EEEEENS4_23SM90_TMA_LOAD_MULTICASTENS4_14ComposedLayoutINS4_7SwizzleILi2ELi4ELi3EEENS4_18smem_ptr_flag_bitsILi16EEENSS_INS5_IJNSA_ILi8EEESG_EEENS5_IJSG_SB_EEEEEEEvNS4_8identityENS4_13SM90_TMA_LOADES1A_vS1B_EENS_8epilogue10collective18CollectiveEpilogueINS1E_23Sm100TmaWarpSpecializedILi3ELi2ELi16ELb1ELb0EEEJSH_NS5_IJNSS_ISF_SB_EENSS_ISG_SB_EEEEESI_SJ_SI_SJ_NS1E_6fusion15FusionCallbacksIS1I_NS1M_17LinearCombinationISI_fSI_fLNS_15FloatRoundStyleE2EEESH_S1L_JEEENS4_5SM1004TMEM4LOAD26SM100_TMEM_LOAD_16dp256b4xES1C_S1A_NS4_17SM75_U32x4_LDSM_NENS4_14SM90_TMA_STOREES1A_NS4_17SM90_U32x4_STSM_NENS4_39AutoVectorizingCopyWithAssumedAlignmentILi128EEEEEEvvEEEEvNT_6ParamsE) ;  /* 0xffffff8004a87950 */ /* 0x000fea0003c3ffff */
        .weak           $__internal_2_$__cuda_sm10x_tcgen05_guardrail_trap_unallocated_columns_being_dealloced
        .type           $__internal_2_$__cuda_sm10x_tcgen05_guardrail_trap_unallocated_columns_being_dealloced,@function
        .size           $__internal_2_$__cuda_sm10x_tcgen05_guardrail_trap_unallocated_columns_being_dealloced,(.L_x_158 - $__internal_2_$__cuda_sm10x_tcgen05_guardrail_trap_unallocated_columns_being_dealloced)
$__internal_2_$__cuda_sm10x_tcgen05_guardrail_trap_unallocated_columns_being_dealloced:
[----:B------:R-:W-:Y:S05]  /*7d60*/  BPT.TRAP 0x1 ;  /* 0x000000040000795c */ /* 0x000fea0000300000 */
[----:B------:R-:W-:-:S04]  /*7d70*/  HFMA2 R3, -RZ, RZ, 0, 0 ;  /* 0x00000000ff037431 */ /* 0x000fc800000001ff */
[----:B------:R-:W-:Y:S05]  /*7d80*/  RET.REL.NODEC R2 `(_ZN7cutlass13device_kernelINS_4gemm6kernel13GemmUniversalIN4cute5tupleIJiiiiEEENS1_10collective13CollectiveMmaINS1_35MainloopSm100TmaUmmaWarpSpecializedILi3ELi2ELi4ENS5_IJNS4_1CILi1EEENSA_ILi2EEESB_EEEEENS5_IJNSA_ILi64EEESF_NSA_ILi32EEEEEENS_10bfloat16_tENS5_IJlSB_lEEESI_SJ_NS4_8TiledMMAINS4_8MMA_AtomIJNS4_20SM100_MMA_F16BF16_SSISI_SI_fLi64ELi64ELNS4_4UMMA5MajorE0ELSO_0ELNSN_7ScaleInE0ELSP_0EEEEEENS4_6LayoutINS5_IJSB_SB_SB_EEENS5_IJNSA_ILi0EEESU_SU_EEEEENS5_IJNS4_10UnderscoreESX_SX_EEEEENS4_23SM90_TMA_LOAD_MULTICASTENS4_14ComposedLayoutINS4_7SwizzleILi2ELi4ELi3EEENS4_18smem_ptr_flag_bitsILi16EEENSS_INS5_IJNSA_ILi8EEESG_EEENS5_IJSG_SB_EEEEEEEvNS4_8identityENS4_13SM90_TMA_LOADES1A_vS1B_EENS_8epilogue10collective18CollectiveEpilogueINS1E_23Sm100TmaWarpSpecializedILi3ELi2ELi16ELb1ELb0EEEJSH_NS5_IJNSS_ISF_SB_EENSS_ISG_SB_EEEEESI_SJ_SI_SJ_NS1E_6fusion15FusionCallbacksIS1I_NS1M_17LinearCombinationISI_fSI_fLNS_15FloatRoundStyleE2EEESH_S1L_JEEENS4_5SM1004TMEM4LOAD26SM100_TMEM_LOAD_16dp256b4xES1C_S1A_NS4_17SM75_U32x4_LDSM_NENS4_14SM90_TMA_STOREES1A_NS4_17SM90_U32x4_STSM_NENS4_39AutoVectorizingCopyWithAssumedAlignmentILi128EEEEEEvvEEEEvNT_6ParamsE) ;  /* 0xffffff80029c7950 */ /* 0x000fea0003c3ffff */
.L_x_157:
[----:B------:R-:W-:-:S00]  /*7d90*/  BRA `(.L_x_157) ;  /* 0xfffffffc00fc7947 */ /* 0x000fc0000383ffff */
[----:B------:R-:W-:-:S00]  /*7da0*/  NOP ;  /* 0x0000000000007918 */ /* 0x000fc00000000000 */
        /* <DEDUP_REMOVED lines=13> */
.L_x_158:


//--------------------- .nv.global.init           --------------------------
	.section	.nv.global.init,"aw",@progbits
.nv.global.init:
	.type		$str$27,@object
	.size		$str$27,($str$28 - $str$27)
$str$27:
        /*0000*/ 	.byte	0x28, 0x61, 0x64, 0x64, 0x72, 0x65, 0x73, 0x73, 0x20, 0x26, 0x20, 0x6d, 0x61, 0x73, 0x6b, 0x29
        /*0010*/ 	.byte	0x20, 0x3d, 0x3d, 0x20, 0x30, 0x00
	.type		$str$28,@object
	.size		$str$28,($str$26 - $str$28)
$str$28:
        /*0016*/ 	.byte	0x2f, 0x74, 0x6d, 0x70, 0x2f, 0x63, 0x75, 0x74, 0x6c, 0x61, 0x73, 0x73, 0x5f, 0x73, 0x77, 0x65
        /*0026*/ 	.byte	0x65, 0x70, 0x5f, 0x73, 0x72, 0x63, 0x2f, 0x69, 0x6e, 0x63, 0x6c, 0x75, 0x64, 0x65, 0x2f, 0x63
        /*0036*/ 	.byte	0x75, 0x74, 0x65, 0x2f, 0x70, 0x6f, 0x69, 0x6e, 0x74, 0x65, 0x72, 0x5f, 0x66, 0x6c, 0x61, 0x67
        /*0046*/ 	.byte	0x67, 0x65, 0x64, 0x2e, 0x68, 0x70, 0x70, 0x00
	.type		$str$26,@object
	.size		$str$26,($str$25 - $str$26)
$str$26:
        /*004e*/ 	.byte	0x2f, 0x74, 0x6d, 0x70, 0x2f, 0x63, 0x75, 0x74, 0x6c, 0x61, 0x73, 0x73, 0x5f, 0x73, 0x77, 0x65
        /*005e*/ 	.byte	0x65, 0x70, 0x5f, 0x73, 0x72, 0x63, 0x2f, 0x69, 0x6e, 0x63, 0x6c, 0x75, 0x64, 0x65, 0x2f, 0x63
        /*006e*/ 	.byte	0x75, 0x74, 0x65, 0x2f, 0x61, 0x74, 0x6f, 0x6d, 0x2f, 0x63, 0x6f, 0x70, 0x79, 0x5f, 0x74, 0x72
        /*007e*/ 	.byte	0x61, 0x69, 0x74, 0x73, 0x5f, 0x73, 0x6d, 0x31, 0x30, 0x30, 0x2e, 0x68, 0x70, 0x70, 0x00
	.type		$str$25,@object
	.size		$str$25,(__unnamed_1 - $str$25)
$str$25:
        /*008d*/ 	.byte	0x28, 0x28, 0x75, 0x69, 0x6e, 0x74, 0x33, 0x32, 0x5f, 0x74, 0x28, 0x74, 0x68, 0x72, 0x65, 0x61
        /*009d*/ 	.byte	0x64, 0x49, 0x64, 0x78, 0x2e, 0x78, 0x29, 0x20, 0x2f, 0x20, 0x33, 0x32, 0x29, 0x20, 0x25, 0x20
        /*00ad*/ 	.byte	0x34, 0x29, 0x20, 0x3d, 0x3d, 0x20, 0x28, 0x28, 0x28, 0x74, 0x6d, 0x65, 0x6d, 0x5f, 0x61, 0x64
        /*00bd*/ 	.byte	0x64, 0x72, 0x20, 0x3e, 0x3e, 0x20, 0x31, 0x36, 0x29, 0x20, 0x2f, 0x20, 0x33, 0x32, 0x29, 0x20
        /*00cd*/ 	.byte	0x25, 0x20, 0x34, 0x29, 0x00
	.type		__unnamed_1,@object
	.size		__unnamed_1,(__unnamed_2 - __unnamed_1)
__unnamed_1:
        /*00d2*/ 	.byte	0x61, 0x75, 0x74, 0x6f, 0x20, 0x63, 0x75, 0x74, 0x65, 0x3a, 0x3a, 0x61, 0x73, 0x5f, 0x70, 0x6f
        /* <DEDUP_REMOVED lines=24> */
        /*0262*/ 	.byte	0x30, 0x34, 0x38, 0x3e, 0x3e, 0x3e, 0x3e, 0x5d, 0x00
	.type		__unnamed_2,@object
	.size		__unnamed_2,(.L_2 - __unnamed_2)
__unnamed_2:
        /* <DEDUP_REMOVED lines=45> */
        /*053b*/ 	.byte	0x3e, 0x3e, 0x3e, 0x5d, 0x00
.L_2:


//--------------------- .nv.shared._ZN7cutlass13device_kernelINS_4gemm6kernel13GemmUniversalIN4cute5tupleIJiiiiEEENS1_10collective13CollectiveMmaINS1_35MainloopSm100TmaUmmaWarpSpecializedILi3ELi2ELi4ENS5_IJNS4_1CILi1EEENSA_ILi2EEESB_EEEEENS5_IJNSA_ILi64EEESF_NSA_ILi32EEEEEENS_10bfloat16_tENS5_IJlSB_lEEESI_SJ_NS4_8TiledMMAINS4_8MMA_AtomIJNS4_20SM100_MMA_F16BF16_SSISI_SI_fLi64ELi64ELNS4_4UMMA5MajorE0ELSO_0ELNSN_7ScaleInE0ELSP_0EEEEEENS4_6LayoutINS5_IJSB_SB_SB_EEENS5_IJNSA_ILi0EEESU_SU_EEEEENS5_IJNS4_10UnderscoreESX_SX_EEEEENS4_23SM90_TMA_LOAD_MULTICASTENS4_14ComposedLayoutINS4_7SwizzleILi2ELi4ELi3EEENS4_18smem_ptr_flag_bitsILi16EEENSS_INS5_IJNSA_ILi8EEESG_EEENS5_IJSG_SB_EEEEEEEvNS4_8identityENS4_13SM90_TMA_LOADES1A_vS1B_EENS_8epilogue10collective18CollectiveEpilogueINS1E_23Sm100TmaWarpSpecializedILi3ELi2ELi16ELb1ELb0EEEJSH_NS5_IJNSS_ISF_SB_EENSS_ISG_SB_EEEEESI_SJ_SI_SJ_NS1E_6fusion15FusionCallbacksIS1I_NS1M_17LinearCombinationISI_fSI_fLNS_15FloatRoundStyleE2EEESH_S1L_JEEENS4_5SM1004TMEM4LOAD26SM100_TMEM_LOAD_16dp256b4xES1C_S1A_NS4_17SM75_U32x4_LDSM_NENS4_14SM90_TMA_STOREES1A_NS4_17SM90_U32x4_STSM_NENS4_39AutoVectorizingCopyWithAssumedAlignmentILi128EEEEEEvvEEEEvNT_6ParamsE --------------------------
	.section	.nv.shared._ZN7cutlass13device_kernelINS_4gemm6kernel13GemmUniversalIN4cute5tupleIJiiiiEEENS1_10collective13CollectiveMmaINS1_35MainloopSm100TmaUmmaWarpSpecializedILi3ELi2ELi4ENS5_IJNS4_1CILi1EEENSA_ILi2EEESB_EEEEENS5_IJNSA_ILi64EEESF_NSA_ILi32EEEEEENS_10bfloat16_tENS5_IJlSB_lEEESI_SJ_NS4_8TiledMMAINS4_8MMA_AtomIJNS4_20SM100_MMA_F16BF16_SSISI_SI_fLi64ELi64ELNS4_4UMMA5MajorE0ELSO_0ELNSN_7ScaleInE0ELSP_0EEEEEENS4_6LayoutINS5_IJSB_SB_SB_EEENS5_IJNSA_ILi0EEESU_SU_EEEEENS5_IJNS4_10UnderscoreESX_SX_EEEEENS4_23SM90_TMA_LOAD_MULTICASTENS4_14ComposedLayoutINS4_7SwizzleILi2ELi4ELi3EEENS4_18smem_ptr_flag_bitsILi16EEENSS_INS5_IJNSA_ILi8EEESG_EEENS5_IJSG_SB_EEEEEEEvNS4_8identityENS4_13SM90_TMA_LOADES1A_vS1B_EENS_8epilogue10collective18CollectiveEpilogueINS1E_23Sm100TmaWarpSpecializedILi3ELi2ELi16ELb1ELb0EEEJSH_NS5_IJNSS_ISF_SB_EENSS_ISG_SB_EEEEESI_SJ_SI_SJ_NS1E_6fusion15FusionCallbacksIS1I_NS1M_17LinearCombinationISI_fSI_fLNS_15FloatRoundStyleE2EEESH_S1L_JEEENS4_5SM1004TMEM4LOAD26SM100_TMEM_LOAD_16dp256b4xES1C_S1A_NS4_17SM75_U32x4_LDSM_NENS4_14SM90_TMA_STOREES1A_NS4_17SM90_U32x4_STSM_NENS4_39AutoVectorizingCopyWithAssumedAlignmentILi128EEEEEEvvEEEEvNT_6ParamsE,"aw",@nobits
	.sectionflags	@""
	.align	16
	.zero		1024


//--------------------- .nv.shared.reserved.0     --------------------------
	.section	.nv.shared.reserved.0,"aw",@nobits
	.weak		__nv_reservedSMEM_offset_0_alias
	.size		__nv_reservedSMEM_offset_0_alias, 0, 64
	.other		__nv_reservedSMEM_offset_0_alias,@"STO_CUDA_RESERVED_SHARED STV_DEFAULT"
__nv_reservedSMEM_offset_0_alias:
	.zero		0
.nv.shared.reserved.0:
	.zero		64
	.weak		__nv_reservedSMEM_tcgen05_partition
	.type		__nv_reservedSMEM_tcgen05_partition,@object
	.size		__nv_reservedSMEM_tcgen05_partition,(.L_0 - __nv_reservedSMEM_tcgen05_partition)
__nv_reservedSMEM_tcgen05_partition:
	.zero		32
.L_0:


//--------------------- .nv.global                --------------------------
	.section	.nv.global,"aw",@nobits
.nv.global:
	.type		_ZN39_INTERNAL_15b24db0_4_k_cu_499e13ab_63304cute1_E,@object
	.size		_ZN39_INTERNAL_15b24db0_4_k_cu_499e13ab_63304cute1_E,(_ZN39_INTERNAL_15b24db0_4_k_cu_499e13ab_63304cuda3std3__45__cpo6cbeginE - _ZN39_INTERNAL_15b24db0_4_k_cu_499e13ab_63304cute1_E)
_ZN39_INTERNAL_15b24db0_4_k_cu_499e13ab_63304cute1_E:
	.zero		1
	.type		_ZN39_INTERNAL_15b24db0_4_k_cu_499e13ab_63304cuda3std3__45__cpo6cbeginE,@object
	.size		_ZN39_INTERNAL_15b24db0_4_k_cu_499e13ab_63304cuda3std3__45__cpo6cbeginE,(_ZN39_INTERNAL_15b24db0_4_k_cu_499e13ab_63304cuda3std3__48in_placeE - _ZN39_INTERNAL_15b24db0_4_k_cu_499e13ab_63304cuda3std3__45__cpo6cbeginE)
_ZN39_INTERNAL_15b24db0_4_k_cu_499e13ab_63304cuda3std3__45__cpo6cbeginE:
	.zero		1
	.type		_ZN39_INTERNAL_15b24db0_4_k_cu_499e13ab_63304cuda3std3__48in_placeE,@object
	.size		_ZN39_INTERNAL_15b24db0_4_k_cu_499e13ab_63304cuda3std3__48in_placeE,(_ZN39_INTERNAL_15b24db0_4_k_cu_499e13ab_63304cuda3std6ranges3__45__cpo9iter_moveE - _ZN39_INTERNAL_15b24db0_4_k_cu_499e13ab_63304cuda3std3__48in_placeE)
_ZN39_INTERNAL_15b24db0_4_k_cu_499e13ab_63304cuda3std3__48in_placeE:
	.zero		1
	.type		_ZN39_INTERNAL_15b24db0_4_k_cu_499e13ab_63304cuda3std6ranges3__45__cpo9iter_moveE,@object
	.size		_ZN39_INTERNAL_15b24db0_4_k_cu_499e13ab_63304cuda3std6ranges3__45__cpo9iter_moveE,(_ZN39_INTERNAL_15b24db0_4_k_cu_499e13ab_63304cuda3std3__45__cpo5beginE - _ZN39_INTERNAL_15b24db0_4_k_cu_499e13ab_63304cuda3std6ranges3__45__cpo9iter_moveE)
_ZN39_INTERNAL_15b24db0_4_k_cu_499e13ab_63304cuda3std6ranges3__45__cpo9iter_moveE:
	.zero		1
	.type		_ZN39_INTERNAL_15b24db0_4_k_cu_499e13ab_63304cuda3std3__45__cpo5beginE,@object
	.size		_ZN39_INTERNAL_15b24db0_4_k_cu_499e13ab_63304cuda3std3__45__cpo5beginE,(_ZN39_INTERNAL_15b24db0_4_k_cu_499e13ab_63304cuda3std3__441_GLOBAL__N__15b24db0_4_k_cu_499e13ab_63306ignoreE - _ZN39_INTERNAL_15b24db0_4_k_cu_499e13ab_63304cuda3std3__45__cpo5beginE)
_ZN39_INTERNAL_15b24db0_4_k_cu_499e13ab_63304cuda3std3__45__cpo5beginE:
	.zero		1
	.type		_ZN39_INTERNAL_15b24db0_4_k_cu_499e13ab_63304cuda3std3__441_GLOBAL__N__15b24db0_4_k_cu_499e13ab_63306ignoreE,@object
	.size		_ZN39_INTERNAL_15b24db0_4_k_cu_499e13ab_63304cuda3std3__441_GLOBAL__N__15b24db0_4_k_cu_499e13ab_63306ignoreE,(_ZN39_INTERNAL_15b24db0_4_k_cu_499e13ab_63304cute7productE - _ZN39_INTERNAL_15b24db0_4_k_cu_499e13ab_63304cuda3std3__441_GLOBAL__N__15b24db0_4_k_cu_499e13ab_63306ignoreE)
_ZN39_INTERNAL_15b24db0_4_k_cu_499e13ab_63304cuda3std3__441_GLOBAL__N__15b24db0_4_k_cu_499e13ab_63306ignoreE:
	.zero		1
	.type		_ZN39_INTERNAL_15b24db0_4_k_cu_499e13ab_63304cute7productE,@object
	.size		_ZN39_INTERNAL_15b24db0_4_k_cu_499e13ab_63304cute7productE,(_ZN39_INTERNAL_15b24db0_4_k_cu_499e13ab_63304cuda3std3__45__cpo3endE - _ZN39_INTERNAL_15b24db0_4_k_cu_499e13ab_63304cute7productE)
_ZN39_INTERNAL_15b24db0_4_k_cu_499e13ab_63304cute7productE:
	.zero		1
	.type		_ZN39_INTERNAL_15b24db0_4_k_cu_499e13ab_63304cuda3std3__45__cpo3endE,@object
	.size		_ZN39_INTERNAL_15b24db0_4_k_cu_499e13ab_63304cuda3std3__45__cpo3endE,(_ZN39_INTERNAL_15b24db0_4_k_cu_499e13ab_63304cuda3std3__419piecewise_constructE - _ZN39_INTERNAL_15b24db0_4_k_cu_499e13ab_63304cuda3std3__45__cpo3endE)
_ZN39_INTERNAL_15b24db0_4_k_cu_499e13ab_63304cuda3std3__45__cpo3endE:
	.zero		1
	.type		_ZN39_INTERNAL_15b24db0_4_k_cu_499e13ab_63304cuda3std3__419piecewise_constructE,@object
	.size		_ZN39_INTERNAL_15b24db0_4_k_cu_499e13ab_63304cuda3std3__419piecewise_constructE,(_ZN39_INTERNAL_15b24db0_4_k_cu_499e13ab_63304cuda3std3__45__cpo4cendE - _ZN39_INTERNAL_15b24db0_4_k_cu_499e13ab_63304cuda3std3__419piecewise_constructE)
_ZN39_INTERNAL_15b24db0_4_k_cu_499e13ab_63304cuda3std3__419piecewise_constructE:
	.zero		1
	.type		_ZN39_INTERNAL_15b24db0_4_k_cu_499e13ab_63304cuda3std3__45__cpo4cendE,@object
	.size		_ZN39_INTERNAL_15b24db0_4_k_cu_499e13ab_63304cuda3std3__45__cpo4cendE,(_ZN39_INTERNAL_15b24db0_4_k_cu_499e13ab_63304cuda3std6ranges3__45__cpo4swapE - _ZN39_INTERNAL_15b24db0_4_k_cu_499e13ab_63304cuda3std3__45__cpo4cendE)
_ZN39_INTERNAL_15b24db0_4_k_cu_499e13ab_63304cuda3std3__45__cpo4cendE:
	.zero		1
	.type		_ZN39_INTERNAL_15b24db0_4_k_cu_499e13ab_63304cuda3std6ranges3__45__cpo4swapE,@object
	.size		_ZN39_INTERNAL_15b24db0_4_k_cu_499e13ab_63304cuda3std6ranges3__45__cpo4swapE,(.L_10 - _ZN39_INTERNAL_15b24db0_4_k_cu_499e13ab_63304cuda3std6ranges3__45__cpo4swapE)
_ZN39_INTERNAL_15b24db0_4_k_cu_499e13ab_63304cuda3std6ranges3__45__cpo4swapE:
	.zero		1
.L_10:


//--------------------- .nv.constant0._ZN7cutlass13device_kernelINS_4gemm6kernel13GemmUniversalIN4cute5tupleIJiiiiEEENS1_10collective13CollectiveMmaINS1_35MainloopSm100TmaUmmaWarpSpecializedILi3ELi2ELi4ENS5_IJNS4_1CILi1EEENSA_ILi2EEESB_EEEEENS5_IJNSA_ILi64EEESF_NSA_ILi32EEEEEENS_10bfloat16_tENS5_IJlSB_lEEESI_SJ_NS4_8TiledMMAINS4_8MMA_AtomIJNS4_20SM100_MMA_F16BF16_SSISI_SI_fLi64ELi64ELNS4_4UMMA5MajorE0ELSO_0ELNSN_7ScaleInE0ELSP_0EEEEEENS4_6LayoutINS5_IJSB_SB_SB_EEENS5_IJNSA_ILi0EEESU_SU_EEEEENS5_IJNS4_10UnderscoreESX_SX_EEEEENS4_23SM90_TMA_LOAD_MULTICASTENS4_14ComposedLayoutINS4_7SwizzleILi2ELi4ELi3EEENS4_18smem_ptr_flag_bitsILi16EEENSS_INS5_IJNSA_ILi8EEESG_EEENS5_IJSG_SB_EEEEEEEvNS4_8identityENS4_13SM90_TMA_LOADES1A_vS1B_EENS_8epilogue10collective18CollectiveEpilogueINS1E_23Sm100TmaWarpSpecializedILi3ELi2ELi16ELb1ELb0EEEJSH_NS5_IJNSS_ISF_SB_EENSS_ISG_SB_EEEEESI_SJ_SI_SJ_NS1E_6fusion15FusionCallbacksIS1I_NS1M_17LinearCombinationISI_fSI_fLNS_15FloatRoundStyleE2EEESH_S1L_JEEENS4_5SM1004TMEM4LOAD26SM100_TMEM_LOAD_16dp256b4xES1C_S1A_NS4_17SM75_U32x4_LDSM_NENS4_14SM90_TMA_STOREES1A_NS4_17SM90_U32x4_STSM_NENS4_39AutoVectorizingCopyWithAssumedAlignmentILi128EEEEEEvvEEEEvNT_6ParamsE --------------------------
	.section	.nv.constant0._ZN7cutlass13device_kernelINS_4gemm6kernel13GemmUniversalIN4cute5tupleIJiiiiEEENS1_10collective13CollectiveMmaINS1_35MainloopSm100TmaUmmaWarpSpecializedILi3ELi2ELi4ENS5_IJNS4_1CILi1EEENSA_ILi2EEESB_EEEEENS5_IJNSA_ILi64EEESF_NSA_ILi32EEEEEENS_10bfloat16_tENS5_IJlSB_lEEESI_SJ_NS4_8TiledMMAINS4_8MMA_AtomIJNS4_20SM100_MMA_F16BF16_SSISI_SI_fLi64ELi64ELNS4_4UMMA5MajorE0ELSO_0ELNSN_7ScaleInE0ELSP_0EEEEEENS4_6LayoutINS5_IJSB_SB_SB_EEENS5_IJNSA_ILi0EEESU_SU_EEEEENS5_IJNS4_10UnderscoreESX_SX_EEEEENS4_23SM90_TMA_LOAD_MULTICASTENS4_14ComposedLayoutINS4_7SwizzleILi2ELi4ELi3EEENS4_18smem_ptr_flag_bitsILi16EEENSS_INS5_IJNSA_ILi8EEESG_EEENS5_IJSG_SB_EEEEEEEvNS4_8identityENS4_13SM90_TMA_LOADES1A_vS1B_EENS_8epilogue10collective18CollectiveEpilogueINS1E_23Sm100TmaWarpSpecializedILi3ELi2ELi16ELb1ELb0EEEJSH_NS5_IJNSS_ISF_SB_EENSS_ISG_SB_EEEEESI_SJ_SI_SJ_NS1E_6fusion15FusionCallbacksIS1I_NS1M_17LinearCombinationISI_fSI_fLNS_15FloatRoundStyleE2EEESH_S1L_JEEENS4_5SM1004TMEM4LOAD26SM100_TMEM_LOAD_16dp256b4xES1C_S1A_NS4_17SM75_U32x4_LDSM_NENS4_14SM90_TMA_STOREES1A_NS4_17SM90_U32x4_STSM_NENS4_39AutoVectorizingCopyWithAssumedAlignmentILi128EEEEEEvvEEEEvNT_6ParamsE,"a",@progbits
	.sectionflags	@""
	.align	4
.nv.constant0._ZN7cutlass13device_kernelINS_4gemm6kernel13GemmUniversalIN4cute5tupleIJiiiiEEENS1_10collective13CollectiveMmaINS1_35MainloopSm100TmaUmmaWarpSpecializedILi3ELi2ELi4ENS5_IJNS4_1CILi1EEENSA_ILi2EEESB_EEEEENS5_IJNSA_ILi64EEESF_NSA_ILi32EEEEEENS_10bfloat16_tENS5_IJlSB_lEEESI_SJ_NS4_8TiledMMAINS4_8MMA_AtomIJNS4_20SM100_MMA_F16BF16_SSISI_SI_fLi64ELi64ELNS4_4UMMA5MajorE0ELSO_0ELNSN_7ScaleInE0ELSP_0EEEEEENS4_6LayoutINS5_IJSB_SB_SB_EEENS5_IJNSA_ILi0EEESU_SU_EEEEENS5_IJNS4_10UnderscoreESX_SX_EEEEENS4_23SM90_TMA_LOAD_MULTICASTENS4_14ComposedLayoutINS4_7SwizzleILi2ELi4ELi3EEENS4_18smem_ptr_flag_bitsILi16EEENSS_INS5_IJNSA_ILi8EEESG_EEENS5_IJSG_SB_EEEEEEEvNS4_8identityENS4_13SM90_TMA_LOADES1A_vS1B_EENS_8epilogue10collective18CollectiveEpilogueINS1E_23Sm100TmaWarpSpecializedILi3ELi2ELi16ELb1ELb0EEEJSH_NS5_IJNSS_ISF_SB_EENSS_ISG_SB_EEEEESI_SJ_SI_SJ_NS1E_6fusion15FusionCallbacksIS1I_NS1M_17LinearCombinationISI_fSI_fLNS_15FloatRoundStyleE2EEESH_S1L_JEEENS4_5SM1004TMEM4LOAD26SM100_TMEM_LOAD_16dp256b4xES1C_S1A_NS4_17SM75_U32x4_LDSM_NENS4_14SM90_TMA_STOREES1A_NS4_17SM90_U32x4_STSM_NENS4_39AutoVectorizingCopyWithAssumedAlignmentILi128EEEEEEvvEEEEvNT_6ParamsE:
	.zero		2944


//--------------------- SYMBOLS --------------------------

	.type		.nv.reservedSmem.offset0,@object
	.size		.nv.reservedSmem.offset0,0x4
	.type		.nv.reservedSmem.cap,@object
	.size		.nv.reservedSmem.cap,0x4
	.type		__assertfail,@function
